	.headerflags	@"EF_CUDA_TEXMODE_UNIFIED EF_CUDA_64BIT_ADDRESS EF_CUDA_ACCELERATORS EF_CUDA_SM90 EF_CUDA_VIRTUAL_SM(EF_CUDA_SM90)"
	.elftype	@"ET_EXEC"


//--------------------- .nv.info                  --------------------------
	.section	.nv.info,"",@"SHT_CUDA_INFO"
	.align	4


	//----- nvinfo : EIATTR_REGCOUNT
	.align		4
        /*0000*/ 	.byte	0x04, 0x2f
        /*0002*/ 	.short	(.L_1 - .L_0)
	.align		4
.L_0:
        /*0004*/ 	.word	index@(triton_poi_fused_cat_123)
        /*0008*/ 	.word	0x0000002c


	//----- nvinfo : EIATTR_MIN_STACK_SIZE
	.align		4
.L_1:
        /*000c*/ 	.byte	0x04, 0x12
        /*000e*/ 	.short	(.L_3 - .L_2)
	.align		4
.L_2:
        /*0010*/ 	.word	index@(triton_poi_fused_cat_123)
        /*0014*/ 	.word	0x00000000


	//----- nvinfo : EIATTR_FRAME_SIZE
	.align		4
.L_3:
        /*0018*/ 	.byte	0x04, 0x11
        /*001a*/ 	.short	(.L_5 - .L_4)
	.align		4
.L_4:
        /*001c*/ 	.word	index@(triton_poi_fused_cat_123)
        /*0020*/ 	.word	0x00000000


	//----- nvinfo : EIATTR_MIN_STACK_SIZE
	.align		4
.L_5:
        /*0024*/ 	.byte	0x04, 0x12
        /*0026*/ 	.short	(.L_7 - .L_6)
	.align		4
.L_6:
        /*0028*/ 	.word	index@(triton_poi_fused_cat_123)
        /*002c*/ 	.word	0x00000000
.L_7:


//--------------------- .nv.info.triton_poi_fused_cat_123 --------------------------
	.section	.nv.info.triton_poi_fused_cat_123,"",@"SHT_CUDA_INFO"
	.sectionflags	@""
	.align	4


	//----- nvinfo : EIATTR_CUDA_API_VERSION
	.align		4
        /*0000*/ 	.byte	0x04, 0x37
        /*0002*/ 	.short	(.L_9 - .L_8)
.L_8:
        /*0004*/ 	.word	0x0000007c


	//----- nvinfo : EIATTR_KPARAM_INFO
	.align		4
.L_9:
        /*0008*/ 	.byte	0x04, 0x17
        /*000a*/ 	.short	(.L_11 - .L_10)
.L_10:
        /*000c*/ 	.word	0x00000000
        /*0010*/ 	.short	0x0009
        /*0012*/ 	.short	0x0048
        /*0014*/ 	.byte	0x00, 0xf0, 0x11, 0x00


	//----- nvinfo : EIATTR_KPARAM_INFO
	.align		4
.L_11:
        /*0018*/ 	.byte	0x04, 0x17
        /*001a*/ 	.short	(.L_13 - .L_12)
.L_12:
        /*001c*/ 	.word	0x00000000
        /*0020*/ 	.short	0x0008
        /*0022*/ 	.short	0x0040
        /*0024*/ 	.byte	0x00, 0xf4, 0x21, 0x00


	//----- nvinfo : EIATTR_KPARAM_INFO
	.align		4
.L_13:
        /*0028*/ 	.byte	0x04, 0x17
        /*002a*/ 	.short	(.L_15 - .L_14)
.L_14:
        /*002c*/ 	.word	0x00000000
        /*0030*/ 	.short	0x0007
        /*0032*/ 	.short	0x0038
        /*0034*/ 	.byte	0x00, 0xf4, 0x21, 0x00


	//----- nvinfo : EIATTR_KPARAM_INFO
	.align		4
.L_15:
        /*0038*/ 	.byte	0x04, 0x17
        /*003a*/ 	.short	(.L_17 - .L_16)
.L_16:
        /*003c*/ 	.word	0x00000000
        /*0040*/ 	.short	0x0006
        /*0042*/ 	.short	0x0030
        /*0044*/ 	.byte	0x00, 0xf4, 0x21, 0x00


	//----- nvinfo : EIATTR_KPARAM_INFO
	.align		4
.L_17:
        /*0048*/ 	.byte	0x04, 0x17
        /*004a*/ 	.short	(.L_19 - .L_18)
.L_18:
        /*004c*/ 	.word	0x00000000
        /*0050*/ 	.short	0x0005
        /*0052*/ 	.short	0x0028
        /*0054*/ 	.byte	0x00, 0xf4, 0x21, 0x00


	//----- nvinfo : EIATTR_KPARAM_INFO
	.align		4
.L_19:
        /*0058*/ 	.byte	0x04, 0x17
        /*005a*/ 	.short	(.L_21 - .L_20)
.L_20:
        /*005c*/ 	.word	0x00000000
        /*0060*/ 	.short	0x0004
        /*0062*/ 	.short	0x0020
        /*0064*/ 	.byte	0x00, 0xf4, 0x21, 0x00


	//----- nvinfo : EIATTR_KPARAM_INFO
	.align		4
.L_21:
        /*0068*/ 	.byte	0x04, 0x17
        /*006a*/ 	.short	(.L_23 - .L_22)
.L_22:
        /*006c*/ 	.word	0x00000000
        /*0070*/ 	.short	0x0003
        /*0072*/ 	.short	0x0018
        /*0074*/ 	.byte	0x00, 0xf4, 0x21, 0x00


	//----- nvinfo : EIATTR_KPARAM_INFO
	.align		4
.L_23:
        /*0078*/ 	.byte	0x04, 0x17
        /*007a*/ 	.short	(.L_25 - .L_24)
.L_24:
        /*007c*/ 	.word	0x00000000
        /*0080*/ 	.short	0x0002
        /*0082*/ 	.short	0x0010
        /*0084*/ 	.byte	0x00, 0xf4, 0x21, 0x00


	//----- nvinfo : EIATTR_KPARAM_INFO
	.align		4
.L_25:
        /*0088*/ 	.byte	0x04, 0x17
        /*008a*/ 	.short	(.L_27 - .L_26)
.L_26:
        /*008c*/ 	.word	0x00000000
        /*0090*/ 	.short	0x0001
        /*0092*/ 	.short	0x0008
        /*0094*/ 	.byte	0x00, 0xf4, 0x21, 0x00


	//----- nvinfo : EIATTR_KPARAM_INFO
	.align		4
.L_27:
        /*0098*/ 	.byte	0x04, 0x17
        /*009a*/ 	.short	(.L_29 - .L_28)
.L_28:
        /*009c*/ 	.word	0x00000000
        /*00a0*/ 	.short	0x0000
        /*00a2*/ 	.short	0x0000
        /*00a4*/ 	.byte	0x00, 0xf4, 0x21, 0x00


	//----- nvinfo : EIATTR_SPARSE_MMA_MASK
	.align		4
.L_29:
        /*00a8*/ 	.byte	0x03, 0x50
        /*00aa*/ 	.short	0x0000


	//----- nvinfo : EIATTR_MAXREG_COUNT
	.align		4
        /*00ac*/ 	.byte	0x03, 0x1b
        /*00ae*/ 	.short	0x00ff


	//----- nvinfo : EIATTR_EXIT_INSTR_OFFSETS
	.align		4
        /*00b0*/ 	.byte	0x04, 0x1c
        /*00b2*/ 	.short	(.L_31 - .L_30)


	//   ....[0]....
.L_30:
        /*00b4*/ 	.word	0x00001d70


	//----- nvinfo : EIATTR_REQNTID
	.align		4
.L_31:
        /*00b8*/ 	.byte	0x04, 0x10
        /*00ba*/ 	.short	(.L_33 - .L_32)
.L_32:
        /*00bc*/ 	.word	0x00000080
        /*00c0*/ 	.word	0x00000001
        /*00c4*/ 	.word	0x00000001


	//----- nvinfo : EIATTR_CBANK_PARAM_SIZE
	.align		4
.L_33:
        /*00c8*/ 	.byte	0x03, 0x19
        /*00ca*/ 	.short	0x004c


	//----- nvinfo : EIATTR_PARAM_CBANK
	.align		4
        /*00cc*/ 	.byte	0x04, 0x0a
        /*00ce*/ 	.short	(.L_35 - .L_34)
	.align		4
.L_34:
        /*00d0*/ 	.word	index@(.nv.constant0.triton_poi_fused_cat_123)
        /*00d4*/ 	.short	0x0210
        /*00d6*/ 	.short	0x004c


	//----- nvinfo : EIATTR_SW_WAR
	.align		4
.L_35:
        /*00d8*/ 	.byte	0x04, 0x36
        /*00da*/ 	.short	(.L_37 - .L_36)
.L_36:
        /*00dc*/ 	.word	0x00000008
.L_37:


//--------------------- .nv.callgraph             --------------------------
	.section	.nv.callgraph,"",@"SHT_CUDA_CALLGRAPH"
	.align	4
	.sectionentsize	8
	.align		4
        /*0000*/ 	.word	0x00000000
	.align		4
        /*0004*/ 	.word	0xffffffff
	.align		4
        /*0008*/ 	.word	0x00000000
	.align		4
        /*000c*/ 	.word	0xfffffffe
	.align		4
        /*0010*/ 	.word	0x00000000
	.align		4
        /*0014*/ 	.word	0xfffffffd
	.align		4
        /*0018*/ 	.word	0x00000000
	.align		4
        /*001c*/ 	.word	0xfffffffc


//--------------------- .text.triton_poi_fused_cat_123 --------------------------
	.section	.text.triton_poi_fused_cat_123,"ax",@progbits
	.align	128
        .global         triton_poi_fused_cat_123
        .type           triton_poi_fused_cat_123,@function
        .size           triton_poi_fused_cat_123,(.L_x_1 - triton_poi_fused_cat_123)
        .other          triton_poi_fused_cat_123,@"STO_CUDA_ENTRY STV_DEFAULT"
triton_poi_fused_cat_123:
.text.triton_poi_fused_cat_123:
[----:B------:R-:W-:Y:S01]  /*0000*/  LDC R1, c[0x0][0x28] ;  /* 0x00000a00ff017b82 */ /* 0x000fe20000000800 */
[----:B------:R-:W1:Y:S07]  /*0010*/  S2R R0, SR_TID.X ;  /* 0x0000000000007919 */ /* 0x000e6e0000002100 */
[----:B------:R-:W2:Y:S01]  /*0020*/  LDC.64 R12, c[0x0][0x218] ;  /* 0x00008600ff0c7b82 */ /* 0x000ea20000000a00 */
[----:B------:R-:W-:Y:S01]  /*0030*/  CS2R R14, SRZ ;  /* 0x00000000000e7805 */ /* 0x000fe2000001ff00 */
[----:B------:R-:W-:Y:S01]  /*0040*/  ULDC.64 UR4, c[0x0][0x208] ;  /* 0x0000820000047ab9 */ /* 0x000fe20000000a00 */
[----:B------:R-:W3:Y:S05]  /*0050*/  S2R R19, SR_CTAID.X ;  /* 0x0000000000137919 */ /* 0x000eea0000002500 */
[----:B------:R-:W4:Y:S01]  /*0060*/  LDC.64 R6, c[0x0][0x220] ;  /* 0x00008800ff067b82 */ /* 0x000f220000000a00 */
[----:B------:R-:W-:-:S02]  /*0070*/  CS2R R10, SRZ ;  /* 0x00000000000a7805 */ /* 0x000fc4000001ff00 */
[----:B------:R-:W-:Y:S01]  /*0080*/  CS2R R30, SRZ ;  /* 0x00000000001e7805 */ /* 0x000fe2000001ff00 */
[----:B------:R-:W-:Y:S01]  /*0090*/  ULDC.64 UR6, c[0x0][0x228] ;  /* 0x00008a0000067ab9 */ /* 0x000fe20000000a00 */
[----:B-1----:R-:W-:-:S05]  /*00a0*/  IMAD.SHL.U32 R0, R0, 0x4, RZ ;  /* 0x0000000400007824 */ /* 0x002fca00078e00ff */
[----:B------:R-:W-:-:S05]  /*00b0*/  LOP3.LUT R0, R0, 0x1fc, RZ, 0xc0, !PT ;  /* 0x000001fc00007812 */ /* 0x000fca00078ec0ff */
[----:B---3--:R-:W-:-:S05]  /*00c0*/  IMAD R5, R19, 0x400, R0 ;  /* 0x0000040013057824 */ /* 0x008fca00078e0200 */
[----:B------:R-:W-:-:S04]  /*00d0*/  SHF.R.S32.HI R24, RZ, 0x1f, R5 ;  /* 0x0000001fff187819 */ /* 0x000fc80000011405 */
[CC--:B------:R-:W-:Y:S02]  /*00e0*/  LEA.HI R0, R24.reuse, R5.reuse, RZ, 0xa ;  /* 0x0000000518007211 */ /* 0x0c0fe400078f50ff */
[----:B------:R-:W-:Y:S02]  /*00f0*/  LEA.HI R8, R24, R5, RZ, 0x5 ;  /* 0x0000000518087211 */ /* 0x000fe400078f28ff */
[----:B------:R-:W-:Y:S02]  /*0100*/  SHF.R.S32.HI R0, RZ, 0xa, R0 ;  /* 0x0000000aff007819 */ /* 0x000fe40000011400 */
[----:B------:R-:W-:Y:S02]  /*0110*/  SHF.R.S32.HI R9, RZ, 0x5, R8 ;  /* 0x00000005ff097819 */ /* 0x000fe40000011408 */
[----:B------:R-:W-:Y:S02]  /*0120*/  LEA.HI R2, R0, R0, RZ, 0x5 ;  /* 0x0000000000027211 */ /* 0x000fe400078f28ff */
[----:B------:R-:W-:-:S02]  /*0130*/  LOP3.LUT R8, R8, 0xffffffe0, RZ, 0xc0, !PT ;  /* 0xffffffe008087812 */ /* 0x000fc400078ec0ff */
[----:B------:R-:W-:Y:S02]  /*0140*/  LOP3.LUT R3, R2, 0xffffffe0, RZ, 0xc0, !PT ;  /* 0xffffffe002037812 */ /* 0x000fe400078ec0ff */
[----:B------:R-:W-:-:S03]  /*0150*/  LEA.HI R2, R9, R9, RZ, 0x5 ;  /* 0x0000000909027211 */ /* 0x000fc600078f28ff */
[----:B------:R-:W-:Y:S01]  /*0160*/  IMAD.IADD R4, R0, 0x1, -R3 ;  /* 0x0000000100047824 */ /* 0x000fe200078e0a03 */
[----:B------:R-:W-:-:S04]  /*0170*/  LOP3.LUT R2, R2, 0xffffffe0, RZ, 0xc0, !PT ;  /* 0xffffffe002027812 */ /* 0x000fc800078ec0ff */
[----:B------:R-:W-:Y:S01]  /*0180*/  ISETP.GE.AND P0, PT, R4, 0x10, PT ;  /* 0x000000100400780c */ /* 0x000fe20003f06270 */
[----:B------:R-:W-:-:S04]  /*0190*/  IMAD.IADD R2, R9, 0x1, -R2 ;  /* 0x0000000109027824 */ /* 0x000fc800078e0a02 */
[----:B--2---:R-:W-:-:S08]  /*01a0*/  IMAD.WIDE R16, R2, 0x8, R12 ;  /* 0x0000000802107825 */ /* 0x004fd000078e020c */
[----:B------:R1:W2:Y:S01]  /*01b0*/  @!P0 LDG.E.EL.64 R14, desc[UR4][R16.64] ;  /* 0x00000004100e8981 */ /* 0x0002a2000c2e1b00 */
[----:B------:R-:W-:Y:S01]  /*01c0*/  IMAD.IADD R29, R5, 0x1, -R8 ;  /* 0x00000001051d7824 */ /* 0x000fe200078e0a08 */
[----:B------:R-:W-:-:S03]  /*01d0*/  CS2R R8, SRZ ;  /* 0x0000000000087805 */ /* 0x000fc6000001ff00 */
[----:B----4-:R-:W-:-:S05]  /*01e0*/  IMAD.WIDE R40, R29, 0x8, R6 ;  /* 0x000000081d287825 */ /* 0x010fca00078e0206 */
[----:B------:R-:W3:Y:S01]  /*01f0*/  @!P0 LDG.E.EL.128 R8, desc[UR4][R40.64] ;  /* 0x0000000428088981 */ /* 0x000ee2000c2e1d00 */
[----:B------:R-:W-:Y:S01]  /*0200*/  SHF.R.S32.HI R3, RZ, 0x15, R19 ;  /* 0x00000015ff037819 */ /* 0x000fe20000011413 */
[C---:B------:R-:W-:Y:S01]  /*0210*/  VIADD R22, R5.reuse, 0x2 ;  /* 0x0000000205167836 */ /* 0x040fe20000000000 */
[----:B------:R-:W-:Y:S01]  /*0220*/  CS2R R18, SRZ ;  /* 0x0000000000127805 */ /* 0x000fe2000001ff00 */
[----:B------:R-:W-:Y:S01]  /*0230*/  VIADD R25, R5, 0x200 ;  /* 0x0000020005197836 */ /* 0x000fe20000000000 */
[----:B------:R-:W-:-:S04]  /*0240*/  SGXT R3, R3, 0x1 ;  /* 0x000000010303781a */ /* 0x000fc80000000200 */
[C---:B------:R-:W-:Y:S02]  /*0250*/  LEA.HI R0, R3.reuse, R22, RZ, 0x5 ;  /* 0x0000001603007211 */ /* 0x040fe400078f28ff */
[----:B------:R-:W-:Y:S02]  /*0260*/  SHF.R.S32.HI R28, RZ, 0x1f, R25 ;  /* 0x0000001fff1c7819 */ /* 0x000fe40000011419 */
[----:B-1----:R-:W-:Y:S02]  /*0270*/  LOP3.LUT R17, R0, 0xffffffe0, RZ, 0xc0, !PT ;  /* 0xffffffe000117812 */ /* 0x002fe400078ec0ff */
[-C--:B------:R-:W-:Y:S02]  /*0280*/  LEA.HI R0, R28, R25.reuse, RZ, 0xa ;  /* 0x000000191c007211 */ /* 0x080fe400078f50ff */
[----:B------:R-:W-:Y:S01]  /*0290*/  LEA.HI R20, R3, R25, RZ, 0x5 ;  /* 0x0000001903147211 */ /* 0x000fe200078f28ff */
[----:B------:R-:W-:Y:S01]  /*02a0*/  IMAD.IADD R22, R22, 0x1, -R17 ;  /* 0x0000000116167824 */ /* 0x000fe200078e0a11 */
[----:B------:R-:W-:-:S02]  /*02b0*/  CS2R R16, SRZ ;  /* 0x0000000000107805 */ /* 0x000fc4000001ff00 */
[----:B------:R-:W-:Y:S01]  /*02c0*/  SHF.R.S32.HI R0, RZ, 0xa, R0 ;  /* 0x0000000aff007819 */ /* 0x000fe20000011400 */
[----:B------:R-:W-:-:S03]  /*02d0*/  IMAD.WIDE R6, R22, 0x8, R6 ;  /* 0x0000000816067825 */ /* 0x000fc600078e0206 */
[----:B------:R-:W-:Y:S02]  /*02e0*/  LEA.HI R3, R0, R0, RZ, 0x5 ;  /* 0x0000000000037211 */ /* 0x000fe400078f28ff */
[----:B------:R-:W4:Y:S01]  /*02f0*/  @!P0 LDG.E.EL.128 R16, desc[UR4][R6.64] ;  /* 0x0000000406108981 */ /* 0x000f22000c2e1d00 */
[----:B------:R-:W-:Y:S02]  /*0300*/  SHF.R.S32.HI R20, RZ, 0x5, R20 ;  /* 0x00000005ff147819 */ /* 0x000fe40000011414 */
[----:B------:R-:W-:Y:S02]  /*0310*/  LOP3.LUT R3, R3, 0xffffffe0, RZ, 0xc0, !PT ;  /* 0xffffffe003037812 */ /* 0x000fe400078ec0ff */
[----:B------:R-:W-:-:S03]  /*0320*/  LEA.HI R21, R20, R20, RZ, 0x5 ;  /* 0x0000001414157211 */ /* 0x000fc600078f28ff */
[----:B------:R-:W-:Y:S01]  /*0330*/  IMAD.IADD R0, R0, 0x1, -R3 ;  /* 0x0000000100007824 */ /* 0x000fe200078e0a03 */
[----:B------:R-:W-:-:S04]  /*0340*/  LOP3.LUT R3, R21, 0xffffffe0, RZ, 0xc0, !PT ;  /* 0xffffffe015037812 */ /* 0x000fc800078ec0ff */
[----:B------:R-:W-:Y:S01]  /*0350*/  ISETP.GE.AND P1, PT, R0, 0x10, PT ;  /* 0x000000100000780c */ /* 0x000fe20003f26270 */
[----:B------:R-:W-:-:S04]  /*0360*/  IMAD.IADD R3, R20, 0x1, -R3 ;  /* 0x0000000114037824 */ /* 0x000fc800078e0a03 */
[----:B------:R-:W-:-:S08]  /*0370*/  IMAD.WIDE R12, R3, 0x8, R12 ;  /* 0x00000008030c7825 */ /* 0x000fd000078e020c */
[----:B------:R1:W5:Y:S02]  /*0380*/  @!P1 LDG.E.EL.64 R30, desc[UR4][R12.64] ;  /* 0x000000040c1e9981 */ /* 0x000364000c2e1b00 */
[----:B-1----:R-:W-:Y:S02]  /*0390*/  CS2R R12, SRZ ;  /* 0x00000000000c7805 */ /* 0x002fe4000001ff00 */
[----:B------:R-:W-:Y:S01]  /*03a0*/  LEA.HI R24, R24, R5, RZ, 0xf ;  /* 0x0000000518187211 */ /* 0x000fe200078f78ff */
[----:B------:R-:W-:-:S03]  /*03b0*/  IMAD.SHL.U32 R35, R4, 0x100, RZ ;  /* 0x0000010004237824 */ /* 0x000fc600078e00ff */
[----:B------:R-:W-:-:S05]  /*03c0*/  SHF.R.S32.HI R23, RZ, 0xf, R24 ;  /* 0x0000000fff177819 */ /* 0x000fca0000011418 */
[----:B------:R-:W-:Y:S01]  /*03d0*/  IMAD.SHL.U32 R33, R23, 0x1000, RZ ;  /* 0x0000100017217824 */ /* 0x000fe200078e00ff */
[----:B--2---:R-:W-:Y:S02]  /*03e0*/  SEL R15, R15, RZ, !P0 ;  /* 0x000000ff0f0f7207 */ /* 0x004fe40004000000 */
[----:B------:R-:W-:Y:S02]  /*03f0*/  SEL R21, R14, RZ, !P0 ;  /* 0x000000ff0e157207 */ /* 0x000fe40004000000 */
[----:B------:R-:W-:-:S04]  /*0400*/  SHF.R.U32.HI R20, RZ, 0x1b, R15 ;  /* 0x0000001bff147819 */ /* 0x000fc8000001160f */
[----:B------:R-:W-:-:S04]  /*0410*/  LOP3.LUT R14, R20, 0x10, RZ, 0xc0, !PT ;  /* 0x00000010140e7812 */ /* 0x000fc800078ec0ff */
[----:B------:R-:W-:Y:S02]  /*0420*/  IADD3 R14, P2, R14, R21, RZ ;  /* 0x000000150e0e7210 */ /* 0x000fe40007f5e0ff */
[----:B---3--:R-:W-:-:S03]  /*0430*/  SEL R21, R9, RZ, !P0 ;  /* 0x000000ff09157207 */ /* 0x008fc60004000000 */
[----:B------:R-:W-:Y:S01]  /*0440*/  IMAD.X R27, RZ, RZ, R15, P2 ;  /* 0x000000ffff1b7224 */ /* 0x000fe200010e060f */
[----:B------:R-:W-:Y:S01]  /*0450*/  SEL R20, R8, RZ, !P0 ;  /* 0x000000ff08147207 */ /* 0x000fe20004000000 */
[----:B------:R-:W-:Y:S01]  /*0460*/  IMAD.SHL.U32 R26, R14, 0x40, RZ ;  /* 0x000000400e1a7824 */ /* 0x000fe200078e00ff */
[----:B------:R-:W-:Y:S02]  /*0470*/  SEL R10, R10, RZ, !P0 ;  /* 0x000000ff0a0a7207 */ /* 0x000fe40004000000 */
[----:B------:R-:W-:Y:S02]  /*0480*/  SHF.L.U64.HI R27, R14, 0x6, R27 ;  /* 0x000000060e1b7819 */ /* 0x000fe4000001021b */
[----:B------:R-:W-:Y:S02]  /*0490*/  CS2R R14, SRZ ;  /* 0x00000000000e7805 */ /* 0x000fe4000001ff00 */
[----:B------:R-:W-:Y:S02]  /*04a0*/  SHF.R.U32.HI R9, RZ, 0x19, R21 ;  /* 0x00000019ff097819 */ /* 0x000fe40000011615 */
[----:B------:R-:W-:-:S02]  /*04b0*/  SEL R11, R11, RZ, !P0 ;  /* 0x000000ff0b0b7207 */ /* 0x000fc40004000000 */
[----:B------:R-:W-:Y:S01]  /*04c0*/  LEA R8, P3, R20, UR6, 0x2 ;  /* 0x0000000614087c11 */ /* 0x000fe2000f8610ff */
[----:B------:R-:W2:Y:S01]  /*04d0*/  @!P1 LDG.E.EL.128 R12, desc[UR4][R40.64] ;  /* 0x00000004280c9981 */ /* 0x000ea2000c2e1d00 */
[----:B------:R-:W-:Y:S02]  /*04e0*/  LEA R37, P2, R10, UR6, 0x2 ;  /* 0x000000060a257c11 */ /* 0x000fe4000f8410ff */
[----:B------:R-:W-:Y:S02]  /*04f0*/  LOP3.LUT R9, R9, 0x40, RZ, 0xc0, !PT ;  /* 0x0000004009097812 */ /* 0x000fe400078ec0ff */
[----:B------:R-:W-:Y:S02]  /*0500*/  LEA.HI.X R20, R20, UR7, R21, 0x2, P3 ;  /* 0x0000000714147c11 */ /* 0x000fe400098f1415 */
[----:B------:R-:W-:Y:S02]  /*0510*/  LEA.HI.X R10, R10, UR7, R11, 0x2, P2 ;  /* 0x000000070a0a7c11 */ /* 0x000fe400090f140b */
[----:B------:R-:W-:-:S02]  /*0520*/  IADD3 R8, P2, P3, R26, R8, R9 ;  /* 0x000000081a087210 */ /* 0x000fc40007b5e009 */
[----:B------:R-:W-:Y:S02]  /*0530*/  SHF.R.U32.HI R36, RZ, 0x19, R11 ;  /* 0x00000019ff247819 */ /* 0x000fe4000001160b */
[----:B------:R-:W-:Y:S02]  /*0540*/  IADD3.X R9, R27, R20, RZ, P2, P3 ;  /* 0x000000141b097210 */ /* 0x000fe400017e64ff */
[----:B------:R-:W-:Y:S01]  /*0550*/  LOP3.LUT R36, R36, 0x40, RZ, 0xc0, !PT ;  /* 0x0000004024247812 */ /* 0x000fe200078ec0ff */
[----:B------:R-:W-:-:S03]  /*0560*/  IMAD.WIDE R8, R35, 0x4, R8 ;  /* 0x0000000423087825 */ /* 0x000fc600078e0208 */
[----:B------:R-:W-:-:S04]  /*0570*/  IADD3 R36, P4, P5, R26, R37, R36 ;  /* 0x000000251a247210 */ /* 0x000fc80007d9e024 */
[----:B------:R-:W-:Y:S01]  /*0580*/  IADD3.X R37, R27, R10, RZ, P4, P5 ;  /* 0x0000000a1b257210 */ /* 0x000fe200027ea4ff */
[----:B------:R-:W-:Y:S01]  /*0590*/  IMAD.WIDE R38, R33, 0x4, R8 ;  /* 0x0000000421267825 */ /* 0x000fe200078e0208 */
[----:B------:R-:W-:Y:S02]  /*05a0*/  CS2R R8, SRZ ;  /* 0x0000000000087805 */ /* 0x000fe4000001ff00 */
[----:B------:R-:W-:-:S06]  /*05b0*/  CS2R R10, SRZ ;  /* 0x00000000000a7805 */ /* 0x000fcc000001ff00 */
[----:B------:R1:W3:Y:S01]  /*05c0*/  @!P1 LDG.E.EL.128 R8, desc[UR4][R6.64] ;  /* 0x0000000406089981 */ /* 0x0002e2000c2e1d00 */
[----:B----4-:R-:W-:Y:S02]  /*05d0*/  SEL R32, R16, RZ, !P0 ;  /* 0x000000ff10207207 */ /* 0x010fe40004000000 */
[----:B------:R-:W-:Y:S02]  /*05e0*/  SEL R16, R18, RZ, !P0 ;  /* 0x000000ff12107207 */ /* 0x000fe40004000000 */
[----:B------:R-:W-:Y:S02]  /*05f0*/  SEL R17, R17, RZ, !P0 ;  /* 0x000000ff11117207 */ /* 0x000fe40004000000 */
[----:B------:R-:W-:-:S04]  /*0600*/  LEA R18, P2, R32, UR6, 0x2 ;  /* 0x0000000620127c11 */ /* 0x000fc8000f8410ff */
[--C-:B------:R-:W-:Y:S02]  /*0610*/  LEA.HI.X R32, R32, UR7, R17.reuse, 0x2, P2 ;  /* 0x0000000720207c11 */ /* 0x100fe400090f1411 */
[----:B------:R-:W-:Y:S02]  /*0620*/  SHF.R.U32.HI R17, RZ, 0x19, R17 ;  /* 0x00000019ff117819 */ /* 0x000fe40000011611 */
[----:B------:R-:W-:Y:S02]  /*0630*/  SEL R19, R19, RZ, !P0 ;  /* 0x000000ff13137207 */ /* 0x000fe40004000000 */
[----:B------:R-:W-:-:S04]  /*0640*/  LOP3.LUT R17, R17, 0x40, RZ, 0xc0, !PT ;  /* 0x0000004011117812 */ /* 0x000fc800078ec0ff */
[----:B------:R-:W-:Y:S02]  /*0650*/  IADD3 R18, P2, P3, R26, R18, R17 ;  /* 0x000000121a127210 */ /* 0x000fe40007b5e011 */
[--C-:B------:R-:W-:Y:S02]  /*0660*/  SHF.R.U32.HI R17, RZ, 0x19, R19.reuse ;  /* 0x00000019ff117819 */ /* 0x100fe40000011613 */
[C---:B------:R-:W-:Y:S02]  /*0670*/  LEA R34, P4, R16.reuse, UR6, 0x2 ;  /* 0x0000000610227c11 */ /* 0x040fe4000f8810ff */
[----:B------:R-:W-:Y:S02]  /*0680*/  LOP3.LUT R17, R17, 0x40, RZ, 0xc0, !PT ;  /* 0x0000004011117812 */ /* 0x000fe400078ec0ff */
[----:B-1----:R-:W-:Y:S02]  /*0690*/  LEA.HI.X R6, R16, UR7, R19, 0x2, P4 ;  /* 0x0000000710067c11 */ /* 0x002fe4000a0f1413 */
[----:B------:R-:W-:-:S02]  /*06a0*/  IADD3 R16, P4, P5, R26, R34, R17 ;  /* 0x000000221a107210 */ /* 0x000fc40007d9e011 */
[C---:B------:R-:W-:Y:S02]  /*06b0*/  IADD3.X R19, R27.reuse, R32, RZ, P2, P3 ;  /* 0x000000201b137210 */ /* 0x040fe400017e64ff */
[----:B------:R-:W-:Y:S01]  /*06c0*/  IADD3.X R17, R27, R6, RZ, P4, P5 ;  /* 0x000000061b117210 */ /* 0x000fe200027ea4ff */
[----:B------:R-:W-:Y:S01]  /*06d0*/  IMAD.WIDE R6, R35, 0x4, R18 ;  /* 0x0000000423067825 */ /* 0x000fe200078e0212 */
[----:B-----5:R-:W-:-:S03]  /*06e0*/  SEL R18, R31, RZ, !P1 ;  /* 0x000000ff1f127207 */ /* 0x020fc60004800000 */
[----:B------:R-:W-:Y:S01]  /*06f0*/  IMAD.WIDE R36, R35, 0x4, R36 ;  /* 0x0000000423247825 */ /* 0x000fe200078e0224 */
[----:B------:R-:W-:Y:S02]  /*0700*/  SHF.R.U32.HI R19, RZ, 0x1b, R18 ;  /* 0x0000001bff137819 */ /* 0x000fe40000011612 */
[----:B------:R-:W-:Y:S02]  /*0710*/  CS2R R20, SRZ ;  /* 0x0000000000147805 */ /* 0x000fe4000001ff00 */
[----:B------:R-:W-:Y:S01]  /*0720*/  SEL R32, R30, RZ, !P1 ;  /* 0x000000ff1e207207 */ /* 0x000fe20004800000 */
[----:B------:R-:W-:Y:S01]  /*0730*/  IMAD.WIDE R30, R33, 0x4, R6 ;  /* 0x00000004211e7825 */ /* 0x000fe200078e0206 */
[----:B------:R-:W-:-:S03]  /*0740*/  LOP3.LUT R7, R19, 0x10, RZ, 0xc0, !PT ;  /* 0x0000001013077812 */ /* 0x000fc600078ec0ff */
[----:B------:R-:W-:-:S04]  /*0750*/  IMAD.WIDE R36, R33, 0x4, R36 ;  /* 0x0000000421247825 */ /* 0x000fc800078e0224 */
[----:B------:R-:W-:Y:S01]  /*0760*/  IMAD.WIDE R16, R35, 0x4, R16 ;  /* 0x0000000423107825 */ /* 0x000fe200078e0210 */
[----:B------:R-:W-:Y:S01]  /*0770*/  IADD3 R34, P2, R7, R32, RZ ;  /* 0x0000002007227210 */ /* 0x000fe20007f5e0ff */
[----:B------:R-:W4:Y:S02]  /*0780*/  @!P0 LDG.E.EL R20, desc[UR4][R36.64] ;  /* 0x0000000424148981 */ /* 0x000f24000c2e1900 */
[----:B------:R-:W-:Y:S02]  /*0790*/  IMAD.WIDE R16, R33, 0x4, R16 ;  /* 0x0000000421107825 */ /* 0x000fe400078e0210 */
[----:B------:R-:W5:Y:S02]  /*07a0*/  @!P0 LDG.E.EL R21, desc[UR4][R38.64] ;  /* 0x0000000426158981 */ /* 0x000f64000c2e1900 */
[----:B------:R-:W-:Y:S02]  /*07b0*/  IMAD.MOV.U32 R6, RZ, RZ, RZ ;  /* 0x000000ffff067224 */ /* 0x000fe400078e00ff */
[----:B------:R-:W-:-:S04]  /*07c0*/  IMAD.MOV.U32 R7, RZ, RZ, RZ ;  /* 0x000000ffff077224 */ /* 0x000fc800078e00ff */
[----:B------:R1:W4:Y:S04]  /*07d0*/  @!P0 LDG.E.EL R6, desc[UR4][R30.64] ;  /* 0x000000041e068981 */ /* 0x000328000c2e1900 */
[----:B------:R2:W4:Y:S01]  /*07e0*/  @!P0 LDG.E.EL R7, desc[UR4][R16.64] ;  /* 0x0000000410078981 */ /* 0x000522000c2e1900 */
[----:B01----:R-:W-:-:S04]  /*07f0*/  LEA.HI R31, R28, R25, RZ, 0xf ;  /* 0x000000191c1f7211 */ /* 0x003fc800078f78ff */
[----:B------:R-:W-:Y:S02]  /*0800*/  SHF.R.S32.HI R28, RZ, 0xf, R31 ;  /* 0x0000000fff1c7819 */ /* 0x000fe4000001141f */
[----:B--2---:R-:W-:Y:S02]  /*0810*/  SEL R19, R13, RZ, !P1 ;  /* 0x000000ff0d137207 */ /* 0x004fe40004800000 */
[----:B------:R-:W-:Y:S02]  /*0820*/  SEL R36, R12, RZ, !P1 ;  /* 0x000000ff0c247207 */ /* 0x000fe40004800000 */
[----:B------:R-:W-:Y:S01]  /*0830*/  SHF.R.U32.HI R33, RZ, 0x19, R19 ;  /* 0x00000019ff217819 */ /* 0x000fe20000011613 */
[----:B------:R-:W-:Y:S01]  /*0840*/  IMAD.X R13, RZ, RZ, R18, P2 ;  /* 0x000000ffff0d7224 */ /* 0x000fe200010e0612 */
[----:B------:R-:W-:Y:S01]  /*0850*/  LEA R32, P2, R36, UR6, 0x2 ;  /* 0x0000000624207c11 */ /* 0x000fe2000f8410ff */
[----:B------:R-:W-:Y:S01]  /*0860*/  IMAD.SHL.U32 R12, R34, 0x40, RZ ;  /* 0x00000040220c7824 */ /* 0x000fe200078e00ff */
[----:B------:R-:W-:-:S02]  /*0870*/  LOP3.LUT R33, R33, 0x40, RZ, 0xc0, !PT ;  /* 0x0000004021217812 */ /* 0x000fc400078ec0ff */
[----:B------:R-:W-:Y:S02]  /*0880*/  SEL R18, R14, RZ, !P1 ;  /* 0x000000ff0e127207 */ /* 0x000fe40004800000 */
[----:B------:R-:W-:Y:S02]  /*0890*/  LEA.HI.X R14, R36, UR7, R19, 0x2, P2 ;  /* 0x00000007240e7c11 */ /* 0x000fe400090f1413 */
[----:B------:R-:W-:Y:S02]  /*08a0*/  SHF.L.U64.HI R13, R34, 0x6, R13 ;  /* 0x00000006220d7819 */ /* 0x000fe4000001020d */
[----:B------:R-:W-:Y:S02]  /*08b0*/  IADD3 R32, P2, P3, R12, R32, R33 ;  /* 0x000000200c207210 */ /* 0x000fe40007b5e021 */
[----:B------:R-:W-:Y:S01]  /*08c0*/  SEL R35, R15, RZ, !P1 ;  /* 0x000000ff0f237207 */ /* 0x000fe20004800000 */
[----:B------:R-:W-:Y:S01]  /*08d0*/  IMAD.SHL.U32 R15, R0, 0x100, RZ ;  /* 0x00000100000f7824 */ /* 0x000fe200078e00ff */
[----:B------:R-:W-:-:S02]  /*08e0*/  IADD3.X R33, R13, R14, RZ, P2, P3 ;  /* 0x0000000e0d217210 */ /* 0x000fc400017e64ff */
[----:B------:R-:W-:Y:S01]  /*08f0*/  SHF.R.U32.HI R17, RZ, 0x19, R35 ;  /* 0x00000019ff117819 */ /* 0x000fe20000011623 */
[----:B------:R-:W-:Y:S01]  /*0900*/  IMAD.SHL.U32 R14, R28, 0x1000, RZ ;  /* 0x000010001c0e7824 */ /* 0x000fe200078e00ff */
[C---:B------:R-:W-:Y:S01]  /*0910*/  LEA R19, P4, R18.reuse, UR6, 0x2 ;  /* 0x0000000612137c11 */ /* 0x040fe2000f8810ff */
[----:B------:R-:W-:Y:S01]  /*0920*/  IMAD.WIDE R32, R15, 0x4, R32 ;  /* 0x000000040f207825 */ /* 0x000fe200078e0220 */
[----:B------:R-:W-:Y:S02]  /*0930*/  LOP3.LUT R17, R17, 0x40, RZ, 0xc0, !PT ;  /* 0x0000004011117812 */ /* 0x000fe400078ec0ff */
[----:B------:R-:W-:Y:S02]  /*0940*/  LEA.HI.X R18, R18, UR7, R35, 0x2, P4 ;  /* 0x0000000712127c11 */ /* 0x000fe4000a0f1423 */
[----:B---3--:R-:W-:Y:S01]  /*0950*/  SEL R37, R9, RZ, !P1 ;  /* 0x000000ff09257207 */ /* 0x008fe20004800000 */
[----:B------:R-:W-:Y:S01]  /*0960*/  IMAD.WIDE R34, R14, 0x4, R32 ;  /* 0x000000040e227825 */ /* 0x000fe200078e0220 */
[----:B------:R-:W-:-:S02]  /*0970*/  IADD3 R16, P2, P3, R12, R19, R17 ;  /* 0x000000130c107210 */ /* 0x000fc40007b5e011 */
[----:B------:R-:W-:Y:S02]  /*0980*/  SEL R30, R8, RZ, !P1 ;  /* 0x000000ff081e7207 */ /* 0x000fe40004800000 */
[----:B------:R-:W-:Y:S02]  /*0990*/  SHF.R.U32.HI R33, RZ, 0x19, R37 ;  /* 0x00000019ff217819 */ /* 0x000fe40000011625 */
[----:B------:R-:W-:Y:S02]  /*09a0*/  IADD3.X R17, R13, R18, RZ, P2, P3 ;  /* 0x000000120d117210 */ /* 0x000fe400017e64ff */
[C---:B------:R-:W-:Y:S02]  /*09b0*/  LEA R18, P2, R30.reuse, UR6, 0x2 ;  /* 0x000000061e127c11 */ /* 0x040fe4000f8410ff */
[----:B------:R-:W-:Y:S01]  /*09c0*/  LOP3.LUT R33, R33, 0x40, RZ, 0xc0, !PT ;  /* 0x0000004021217812 */ /* 0x000fe200078ec0ff */
[----:B------:R-:W-:Y:S01]  /*09d0*/  IMAD.WIDE R8, R15, 0x4, R16 ;  /* 0x000000040f087825 */ /* 0x000fe200078e0210 */
[----:B------:R-:W-:-:S02]  /*09e0*/  LEA.HI.X R30, R30, UR7, R37, 0x2, P2 ;  /* 0x000000071e1e7c11 */ /* 0x000fc400090f1425 */
[----:B------:R-:W-:Y:S02]  /*09f0*/  IADD3 R16, P2, P3, R12, R18, R33 ;  /* 0x000000120c107210 */ /* 0x000fe40007b5e021 */
[----:B------:R-:W0:Y:S02]  /*0a00*/  LDC.64 R32, c[0x0][0x230] ;  /* 0x00008c00ff207b82 */ /* 0x000e240000000a00 */
[----:B------:R-:W-:Y:S02]  /*0a10*/  IADD3.X R17, R13, R30, RZ, P2, P3 ;  /* 0x0000001e0d117210 */ /* 0x000fe400017e64ff */
[----:B------:R-:W-:Y:S01]  /*0a20*/  SEL R10, R10, RZ, !P1 ;  /* 0x000000ff0a0a7207 */ /* 0x000fe20004800000 */
[----:B------:R-:W-:Y:S02]  /*0a30*/  IMAD.MOV.U32 R18, RZ, RZ, RZ ;  /* 0x000000ffff127224 */ /* 0x000fe400078e00ff */
[----:B------:R-:W-:Y:S01]  /*0a40*/  IMAD.WIDE R16, R15, 0x4, R16 ;  /* 0x000000040f107825 */ /* 0x000fe200078e0210 */
[----:B------:R-:W-:-:S02]  /*0a50*/  SEL R11, R11, RZ, !P1 ;  /* 0x000000ff0b0b7207 */ /* 0x000fc40004800000 */
[----:B------:R-:W-:Y:S01]  /*0a60*/  LEA R36, P2, R10, UR6, 0x2 ;  /* 0x000000060a247c11 */ /* 0x000fe2000f8410ff */
[----:B------:R-:W-:Y:S02]  /*0a70*/  IMAD.MOV.U32 R19, RZ, RZ, RZ ;  /* 0x000000ffff137224 */ /* 0x000fe400078e00ff */
[----:B------:R-:W-:Y:S01]  /*0a80*/  IMAD.WIDE R8, R14, 0x4, R8 ;  /* 0x000000040e087825 */ /* 0x000fe200078e0208 */
[----:B------:R-:W-:-:S03]  /*0a90*/  SHF.R.U32.HI R37, RZ, 0x19, R11 ;  /* 0x00000019ff257819 */ /* 0x000fc6000001160b */
[----:B------:R-:W-:Y:S01]  /*0aa0*/  IMAD.WIDE R38, R14, 0x4, R16 ;  /* 0x000000040e267825 */ /* 0x000fe200078e0210 */
[----:B------:R1:W2:Y:S01]  /*0ab0*/  @!P1 LDG.E.EL R18, desc[UR4][R8.64] ;  /* 0x0000000408129981 */ /* 0x0002a2000c2e1900 */
[----:B------:R-:W-:Y:S02]  /*0ac0*/  LEA.HI.X R16, R10, UR7, R11, 0x2, P2 ;  /* 0x000000070a107c11 */ /* 0x000fe400090f140b */
[----:B------:R-:W-:Y:S01]  /*0ad0*/  CS2R R10, SRZ ;  /* 0x00000000000a7805 */ /* 0x000fe2000001ff00 */
[----:B------:R0:W3:Y:S01]  /*0ae0*/  @!P1 LDG.E.EL R19, desc[UR4][R34.64] ;  /* 0x0000000422139981 */ /* 0x0000e2000c2e1900 */
[----:B-1----:R-:W-:Y:S01]  /*0af0*/  CS2R R8, SRZ ;  /* 0x0000000000087805 */ /* 0x002fe2000001ff00 */
[----:B0-----:R-:W-:-:S05]  /*0b00*/  IMAD.WIDE R34, R29, 0x8, R32 ;  /* 0x000000081d227825 */ /* 0x001fca00078e0220 */
[----:B------:R-:W2:Y:S01]  /*0b10*/  @!P0 LDG.E.EL.128 R8, desc[UR4][R34.64] ;  /* 0x0000000422088981 */ /* 0x000ea2000c2e1d00 */
[----:B------:R-:W-:-:S04]  /*0b20*/  LOP3.LUT R37, R37, 0x40, RZ, 0xc0, !PT ;  /* 0x0000004025257812 */ /* 0x000fc800078ec0ff */
[----:B------:R-:W-:-:S04]  /*0b30*/  IADD3 R36, P2, P3, R12, R36, R37 ;  /* 0x000000240c247210 */ /* 0x000fc80007b5e025 */
[----:B------:R-:W-:-:S03]  /*0b40*/  IADD3.X R37, R13, R16, RZ, P2, P3 ;  /* 0x000000100d257210 */ /* 0x000fc600017e64ff */
[----:B------:R-:W-:-:S04]  /*0b50*/  IMAD.WIDE R36, R15, 0x4, R36 ;  /* 0x000000040f247825 */ /* 0x000fc800078e0224 */
[----:B------:R-:W-:Y:S02]  /*0b60*/  IMAD.MOV.U32 R16, RZ, RZ, RZ ;  /* 0x000000ffff107224 */ /* 0x000fe400078e00ff */
[----:B------:R-:W-:Y:S01]  /*0b70*/  IMAD.WIDE R14, R14, 0x4, R36 ;  /* 0x000000040e0e7825 */ /* 0x000fe200078e0224 */
[----:B------:R-:W-:-:S04]  /*0b80*/  SHF.R.S32.HI R36, RZ, 0x1f, R5 ;  /* 0x0000001fff247819 */ /* 0x000fc80000011405 */
[----:B------:R-:W-:Y:S01]  /*0b90*/  LEA.HI R36, R36, R5, RZ, 0xf ;  /* 0x0000000524247211 */ /* 0x000fe200078f78ff */
[----:B------:R0:W3:Y:S01]  /*0ba0*/  @!P1 LDG.E.EL R16, desc[UR4][R14.64] ;  /* 0x000000040e109981 */ /* 0x0000e2000c2e1900 */
[----:B------:R-:W-:-:S04]  /*0bb0*/  IMAD.WIDE R32, R22, 0x8, R32 ;  /* 0x0000000816207825 */ /* 0x000fc800078e0220 */
[----:B0-----:R-:W-:Y:S01]  /*0bc0*/  IMAD.MOV.U32 R14, RZ, RZ, RZ ;  /* 0x000000ffff0e7224 */ /* 0x001fe200078e00ff */
[----:B--2---:R-:W-:Y:S02]  /*0bd0*/  SEL R29, R9, RZ, !P0 ;  /* 0x000000ff091d7207 */ /* 0x004fe40004000000 */
[----:B------:R-:W-:Y:S02]  /*0be0*/  SEL R30, R8, RZ, !P0 ;  /* 0x000000ff081e7207 */ /* 0x000fe40004000000 */
[----:B------:R-:W-:Y:S02]  /*0bf0*/  SHF.R.U32.HI R9, RZ, 0x19, R29 ;  /* 0x00000019ff097819 */ /* 0x000fe4000001161d */
[----:B------:R-:W-:Y:S02]  /*0c00*/  LEA R8, P2, R30, UR6, 0x2 ;  /* 0x000000061e087c11 */ /* 0x000fe4000f8410ff */
[----:B------:R-:W-:Y:S02]  /*0c10*/  LOP3.LUT R9, R9, 0x40, RZ, 0xc0, !PT ;  /* 0x0000004009097812 */ /* 0x000fe400078ec0ff */
[----:B------:R-:W-:-:S02]  /*0c20*/  SEL R15, R11, RZ, !P0 ;  /* 0x000000ff0b0f7207 */ /* 0x000fc40004000000 */
[----:B------:R-:W-:Y:S02]  /*0c30*/  LEA.HI.X R30, R30, UR7, R29, 0x2, P2 ;  /* 0x000000071e1e7c11 */ /* 0x000fe400090f141d */
[----:B------:R-:W-:Y:S02]  /*0c40*/  IADD3 R8, P2, P3, R26, R8, R9 ;  /* 0x000000081a087210 */ /* 0x000fe40007b5e009 */
[----:B------:R-:W-:Y:S02]  /*0c50*/  SHF.R.S32.HI R29, RZ, 0xf, R36 ;  /* 0x0000000fff1d7819 */ /* 0x000fe40000011424 */
[----:B------:R-:W-:Y:S02]  /*0c60*/  SEL R36, R10, RZ, !P0 ;  /* 0x000000ff0a247207 */ /* 0x000fe40004000000 */
[----:B------:R-:W-:Y:S02]  /*0c70*/  SHF.R.U32.HI R11, RZ, 0x19, R15 ;  /* 0x00000019ff0b7819 */ /* 0x000fe4000001160f */
[----:B------:R-:W-:-:S02]  /*0c80*/  IADD3.X R9, R27, R30, RZ, P2, P3 ;  /* 0x0000001e1b097210 */ /* 0x000fc400017e64ff */
[----:B------:R-:W-:Y:S02]  /*0c90*/  LEA R10, P2, R36, UR6, 0x2 ;  /* 0x00000006240a7c11 */ /* 0x000fe4000f8410ff */
[----:B------:R-:W-:Y:S01]  /*0ca0*/  LOP3.LUT R11, R11, 0x40, RZ, 0xc0, !PT ;  /* 0x000000400b0b7812 */ /* 0x000fe200078ec0ff */
[----:B------:R-:W-:Y:S01]  /*0cb0*/  IMAD.SHL.U32 R30, R4, 0x100, RZ ;  /* 0x00000100041e7824 */ /* 0x000fe200078e00ff */
[----:B------:R-:W-:Y:S02]  /*0cc0*/  LEA.HI.X R36, R36, UR7, R15, 0x2, P2 ;  /* 0x0000000724247c11 */ /* 0x000fe400090f140f */
[----:B------:R-:W-:Y:S01]  /*0cd0*/  IADD3 R10, P2, P3, R26, R10, R11 ;  /* 0x0000000a1a0a7210 */ /* 0x000fe20007b5e00b */
[----:B------:R-:W-:-:S03]  /*0ce0*/  IMAD.WIDE R8, R30, 0x4, R8 ;  /* 0x000000041e087825 */ /* 0x000fc600078e0208 */
[----:B------:R-:W-:Y:S01]  /*0cf0*/  IADD3.X R11, R27, R36, RZ, P2, P3 ;  /* 0x000000241b0b7210 */ /* 0x000fe200017e64ff */
[----:B------:R-:W-:Y:S02]  /*0d00*/  IMAD.SHL.U32 R29, R29, 0x1000, RZ ;  /* 0x000010001d1d7824 */ /* 0x000fe400078e00ff */
[----:B------:R-:W-:-:S04]  /*0d10*/  IMAD.WIDE R10, R30, 0x4, R10 ;  /* 0x000000041e0a7825 */ /* 0x000fc800078e020a */
[----:B------:R-:W-:-:S04]  /*0d20*/  IMAD.WIDE R8, R29, 0x4, R8 ;  /* 0x000000041d087825 */ /* 0x000fc800078e0208 */
[----:B------:R-:W-:Y:S01]  /*0d30*/  IMAD.WIDE R36, R29, 0x4, R10 ;  /* 0x000000041d247825 */ /* 0x000fe200078e020a */
[----:B------:R0:W2:Y:S01]  /*0d40*/  @!P0 LDG.E.EL R14, desc[UR4][R8.64] ;  /* 0x00000004080e8981 */ /* 0x0000a2000c2e1900 */
[----:B------:R-:W-:Y:S02]  /*0d50*/  CS2R R10, SRZ ;  /* 0x00000000000a7805 */ /* 0x000fe4000001ff00 */
[----:B0-----:R-:W-:-:S06]  /*0d60*/  CS2R R8, SRZ ;  /* 0x0000000000087805 */ /* 0x001fcc000001ff00 */
[----:B------:R-:W2:Y:S01]  /*0d70*/  @!P0 LDG.E.EL.128 R8, desc[UR4][R32.64] ;  /* 0x0000000420088981 */ /* 0x000ea2000c2e1d00 */
[----:B------:R-:W-:Y:S01]  /*0d80*/  IMAD.SHL.U32 R28, R28, 0x4000, RZ ;  /* 0x000040001c1c7824 */ /* 0x000fe200078e00ff */
[----:B------:R-:W-:-:S04]  /*0d90*/  LOP3.LUT R22, R31, 0xffff8000, RZ, 0xc0, !PT ;  /* 0xffff80001f167812 */ /* 0x000fc800078ec0ff */
[----:B------:R-:W-:Y:S01]  /*0da0*/  IADD3 R22, R28, R25, -R22 ;  /* 0x000000191c167210 */ /* 0x000fe20007ffe816 */
[----:B------:R-:W-:-:S06]  /*0db0*/  IMAD.MOV.U32 R15, RZ, RZ, RZ ;  /* 0x000000ffff0f7224 */ /* 0x000fcc00078e00ff */
[----:B------:R0:W3:Y:S01]  /*0dc0*/  @!P0 LDG.E.EL R15, desc[UR4][R36.64] ;  /* 0x00000004240f8981 */ /* 0x0000e2000c2e1900 */
[----:B--2---:R-:W-:Y:S02]  /*0dd0*/  SEL R28, R8, RZ, !P0 ;  /* 0x000000ff081c7207 */ /* 0x004fe40004000000 */
[----:B------:R-:W-:Y:S02]  /*0de0*/  SEL R9, R9, RZ, !P0 ;  /* 0x000000ff09097207 */ /* 0x000fe40004000000 */
[----:B------:R-:W-:-:S04]  /*0df0*/  LEA R8, P2, R28, UR6, 0x2 ;  /* 0x000000061c087c11 */ /* 0x000fc8000f8410ff */
[--C-:B------:R-:W-:Y:S02]  /*0e00*/  LEA.HI.X R28, R28, UR7, R9.reuse, 0x2, P2 ;  /* 0x000000071c1c7c11 */ /* 0x100fe400090f1409 */
[----:B------:R-:W-:-:S04]  /*0e10*/  SHF.R.U32.HI R9, RZ, 0x19, R9 ;  /* 0x00000019ff097819 */ /* 0x000fc80000011609 */
[----:B------:R-:W-:Y:S02]  /*0e20*/  LOP3.LUT R9, R9, 0x40, RZ, 0xc0, !PT ;  /* 0x0000004009097812 */ /* 0x000fe400078ec0ff */
[----:B------:R-:W-:Y:S02]  /*0e30*/  SEL R31, R11, RZ, !P0 ;  /* 0x000000ff0b1f7207 */ /* 0x000fe40004000000 */
[----:B------:R-:W-:Y:S02]  /*0e40*/  IADD3 R8, P2, P3, R26, R8, R9 ;  /* 0x000000081a087210 */ /* 0x000fe40007b5e009 */
[----:B------:R-:W-:Y:S02]  /*0e50*/  SEL R10, R10, RZ, !P0 ;  /* 0x000000ff0a0a7207 */ /* 0x000fe40004000000 */
[----:B------:R-:W-:Y:S02]  /*0e60*/  IADD3.X R9, R27, R28, RZ, P2, P3 ;  /* 0x0000001c1b097210 */ /* 0x000fe400017e64ff */
[----:B------:R-:W-:-:S02]  /*0e70*/  SHF.R.U32.HI R28, RZ, 0x19, R31 ;  /* 0x00000019ff1c7819 */ /* 0x000fc4000001161f */
[----:B------:R-:W-:Y:S02]  /*0e80*/  LEA R11, P4, R10, UR6, 0x2 ;  /* 0x000000060a0b7c11 */ /* 0x000fe4000f8810ff */
[----:B------:R-:W-:Y:S01]  /*0e90*/  LOP3.LUT R28, R28, 0x40, RZ, 0xc0, !PT ;  /* 0x000000401c1c7812 */ /* 0x000fe200078ec0ff */
[----:B------:R-:W-:Y:S01]  /*0ea0*/  IMAD.WIDE R8, R30, 0x4, R8 ;  /* 0x000000041e087825 */ /* 0x000fe200078e0208 */
[----:B------:R-:W-:Y:S02]  /*0eb0*/  LEA.HI.X R10, R10, UR7, R31, 0x2, P4 ;  /* 0x000000070a0a7c11 */ /* 0x000fe4000a0f141f */
[----:B------:R-:W-:Y:S01]  /*0ec0*/  IADD3 R26, P2, P3, R26, R11, R28 ;  /* 0x0000000b1a1a7210 */ /* 0x000fe20007b5e01c */
[----:B0-----:R-:W-:-:S03]  /*0ed0*/  IMAD.WIDE R36, R29, 0x4, R8 ;  /* 0x000000041d247825 */ /* 0x001fc600078e0208 */
[----:B------:R-:W-:Y:S02]  /*0ee0*/  IADD3.X R27, R27, R10, RZ, P2, P3 ;  /* 0x0000000a1b1b7210 */ /* 0x000fe400017e64ff */
[----:B------:R-:W-:Y:S02]  /*0ef0*/  CS2R R8, SRZ ;  /* 0x0000000000087805 */ /* 0x000fe4000001ff00 */
[----:B------:R-:W-:-:S06]  /*0f00*/  CS2R R10, SRZ ;  /* 0x00000000000a7805 */ /* 0x000fcc000001ff00 */
[----:B------:R0:W2:Y:S01]  /*0f10*/  @!P1 LDG.E.EL.128 R8, desc[UR4][R34.64] ;  /* 0x0000000422089981 */ /* 0x0000a2000c2e1d00 */
[----:B------:R-:W-:-:S04]  /*0f20*/  IMAD.WIDE R30, R30, 0x4, R26 ;  /* 0x000000041e1e7825 */ /* 0x000fc800078e021a */
[----:B------:R-:W-:Y:S02]  /*0f30*/  IMAD.MOV.U32 R28, RZ, RZ, RZ ;  /* 0x000000ffff1c7224 */ /* 0x000fe400078e00ff */
[----:B------:R-:W-:-:S04]  /*0f40*/  IMAD.WIDE R30, R29, 0x4, R30 ;  /* 0x000000041d1e7825 */ /* 0x000fc800078e021e */
[----:B------:R-:W3:Y:S01]  /*0f50*/  @!P0 LDG.E.EL R28, desc[UR4][R36.64] ;  /* 0x00000004241c8981 */ /* 0x000ee2000c2e1900 */
[----:B------:R-:W-:-:S06]  /*0f60*/  IMAD.MOV.U32 R29, RZ, RZ, RZ ;  /* 0x000000ffff1d7224 */ /* 0x000fcc00078e00ff */
[----:B------:R1:W3:Y:S01]  /*0f70*/  @!P0 LDG.E.EL R29, desc[UR4][R30.64] ;  /* 0x000000041e1d8981 */ /* 0x0002e2000c2e1900 */
[----:B0-----:R-:W-:Y:S02]  /*0f80*/  IMAD.SHL.U32 R35, R0, 0x100, RZ ;  /* 0x0000010000237824 */ /* 0x001fe400078e00ff */
[----:B-1----:R-:W-:Y:S01]  /*0f90*/  IMAD.MOV.U32 R30, RZ, RZ, RZ ;  /* 0x000000ffff1e7224 */ /* 0x002fe200078e00ff */
[----:B--2---:R-:W-:Y:S02]  /*0fa0*/  SEL R27, R9, RZ, !P1 ;  /* 0x000000ff091b7207 */ /* 0x004fe40004800000 */
[----:B------:R-:W-:Y:S02]  /*0fb0*/  SEL R26, R8, RZ, !P1 ;  /* 0x000000ff081a7207 */ /* 0x000fe40004800000 */
[----:B------:R-:W-:Y:S02]  /*0fc0*/  SHF.R.U32.HI R9, RZ, 0x19, R27 ;  /* 0x00000019ff097819 */ /* 0x000fe4000001161b */
[----:B------:R-:W-:-:S02]  /*0fd0*/  LEA R8, P2, R26, UR6, 0x2 ;  /* 0x000000061a087c11 */ /* 0x000fc4000f8410ff */
[----:B------:R-:W-:Y:S02]  /*0fe0*/  LOP3.LUT R9, R9, 0x40, RZ, 0xc0, !PT ;  /* 0x0000004009097812 */ /* 0x000fe400078ec0ff */
[----:B------:R-:W-:Y:S01]  /*0ff0*/  LEA.HI.X R36, R26, UR7, R27, 0x2, P2 ;  /* 0x000000071a247c11 */ /* 0x000fe200090f141b */
[----:B------:R-:W-:Y:S01]  /*1000*/  VIADD R26, R5, 0x200 ;  /* 0x00000200051a7836 */ /* 0x000fe20000000000 */
[----:B------:R-:W-:Y:S02]  /*1010*/  IADD3 R8, P2, P3, R12, R8, R9 ;  /* 0x000000080c087210 */ /* 0x000fe40007b5e009 */
[----:B------:R-:W-:Y:S02]  /*1020*/  SHF.R.S32.HI R9, RZ, 0x1f, R25 ;  /* 0x0000001fff097819 */ /* 0x000fe40000011419 */
[----:B------:R-:W-:Y:S02]  /*1030*/  SEL R31, R11, RZ, !P1 ;  /* 0x000000ff0b1f7207 */ /* 0x000fe40004800000 */
[----:B------:R-:W-:-:S02]  /*1040*/  LEA.HI R27, R9, R25, RZ, 0xa ;  /* 0x00000019091b7211 */ /* 0x000fc400078f50ff */
[----:B------:R-:W-:Y:S02]  /*1050*/  LEA.HI R25, R9, R26, RZ, 0xf ;  /* 0x0000001a09197211 */ /* 0x000fe400078f78ff */
[----:B------:R-:W-:Y:S02]  /*1060*/  IADD3.X R9, R13, R36, RZ, P2, P3 ;  /* 0x000000240d097210 */ /* 0x000fe400017e64ff */
[----:B------:R-:W-:Y:S02]  /*1070*/  SEL R36, R10, RZ, !P1 ;  /* 0x000000ff0a247207 */ /* 0x000fe40004800000 */
[----:B------:R-:W-:Y:S02]  /*1080*/  SHF.R.U32.HI R11, RZ, 0x19, R31 ;  /* 0x00000019ff0b7819 */ /* 0x000fe4000001161f */
[----:B------:R-:W-:Y:S02]  /*1090*/  LEA R10, P2, R36, UR6, 0x2 ;  /* 0x00000006240a7c11 */ /* 0x000fe4000f8410ff */
[----:B------:R-:W-:-:S02]  /*10a0*/  LOP3.LUT R11, R11, 0x40, RZ, 0xc0, !PT ;  /* 0x000000400b0b7812 */ /* 0x000fc400078ec0ff */
[----:B------:R-:W-:Y:S02]  /*10b0*/  LEA.HI.X R36, R36, UR7, R31, 0x2, P2 ;  /* 0x0000000724247c11 */ /* 0x000fe400090f141f */
[----:B------:R-:W-:Y:S02]  /*10c0*/  IADD3 R10, P2, P3, R12, R10, R11 ;  /* 0x0000000a0c0a7210 */ /* 0x000fe40007b5e00b */
[----:B------:R-:W-:Y:S01]  /*10d0*/  SHF.R.S32.HI R25, RZ, 0xf, R25 ;  /* 0x0000000fff197819 */ /* 0x000fe20000011419 */
[----:B------:R-:W-:Y:S01]  /*10e0*/  IMAD.WIDE R8, R35, 0x4, R8 ;  /* 0x0000000423087825 */ /* 0x000fe200078e0208 */
[----:B------:R-:W-:-:S03]  /*10f0*/  IADD3.X R11, R13, R36, RZ, P2, P3 ;  /* 0x000000240d0b7210 */ /* 0x000fc600017e64ff */
        /* <DEDUP_REMOVED lines=8> */
[----:B------:R-:W-:Y:S01]  /*1180*/  IMAD.MOV.U32 R17, RZ, RZ, RZ ;  /* 0x000000ffff117224 */ /* 0x000fe200078e00ff */
[----:B------:R-:W-:Y:S01]  /*1190*/  LOP3.LUT R24, R24, 0xffff8000, RZ, 0xc0, !PT ;  /* 0xffff800018187812 */ /* 0x000fe200078ec0ff */
[----:B------:R-:W-:-:S04]  /*11a0*/  IMAD.SHL.U32 R23, R23, 0x4000, RZ ;  /* 0x0000400017177824 */ /* 0x000fc800078e00ff */
[----:B------:R2:W3:Y:S01]  /*11b0*/  @!P1 LDG.E.EL R17, desc[UR4][R38.64] ;  /* 0x0000000426119981 */ /* 0x0004e2000c2e1900 */
[----:B------:R-:W-:Y:S01]  /*11c0*/  IADD3 R23, R23, R5, -R24 ;  /* 0x0000000517177210 */ /* 0x000fe20007ffe818 */
[----:B------:R-:W-:-:S06]  /*11d0*/  IMAD.MOV.U32 R31, RZ, RZ, RZ ;  /* 0x000000ffff1f7224 */ /* 0x000fcc00078e00ff */
[----:B------:R0:W3:Y:S01]  /*11e0*/  @!P1 LDG.E.EL R31, desc[UR4][R36.64] ;  /* 0x00000004241f9981 */ /* 0x0000e2000c2e1900 */
[----:B--2---:R-:W-:Y:S02]  /*11f0*/  SEL R39, R9, RZ, !P1 ;  /* 0x000000ff09277207 */ /* 0x004fe40004800000 */
[----:B------:R-:W-:Y:S02]  /*1200*/  SEL R24, R8, RZ, !P1 ;  /* 0x000000ff08187207 */ /* 0x000fe40004800000 */
[----:B------:R-:W-:Y:S02]  /*1210*/  SHF.R.U32.HI R8, RZ, 0x19, R39 ;  /* 0x00000019ff087819 */ /* 0x000fe40000011627 */
[----:B------:R-:W-:Y:S02]  /*1220*/  LEA R9, P2, R24, UR6, 0x2 ;  /* 0x0000000618097c11 */ /* 0x000fe4000f8410ff */
[----:B------:R-:W-:Y:S02]  /*1230*/  LOP3.LUT R8, R8, 0x40, RZ, 0xc0, !PT ;  /* 0x0000004008087812 */ /* 0x000fe400078ec0ff */
[----:B------:R-:W-:-:S02]  /*1240*/  SEL R11, R11, RZ, !P1 ;  /* 0x000000ff0b0b7207 */ /* 0x000fc40004800000 */
[----:B------:R-:W-:Y:S02]  /*1250*/  LEA.HI.X R24, R24, UR7, R39, 0x2, P2 ;  /* 0x0000000718187c11 */ /* 0x000fe400090f1427 */
[----:B------:R-:W-:Y:S01]  /*1260*/  IADD3 R8, P2, P3, R12, R9, R8 ;  /* 0x000000090c087210 */ /* 0x000fe20007b5e008 */
[----:B------:R-:W1:Y:S01]  /*1270*/  LDC.64 R38, c[0x0][0x210] ;  /* 0x00008400ff267b82 */ /* 0x000e620000000a00 */
[----:B------:R-:W-:Y:S02]  /*1280*/  SEL R10, R10, RZ, !P1 ;  /* 0x000000ff0a0a7207 */ /* 0x000fe40004800000 */
[----:B------:R-:W-:Y:S02]  /*1290*/  SHF.R.U32.HI R9, RZ, 0x19, R11 ;  /* 0x00000019ff097819 */ /* 0x000fe4000001160b */
[----:B------:R-:W-:Y:S02]  /*12a0*/  LEA R32, P4, R10, UR6, 0x2 ;  /* 0x000000060a207c11 */ /* 0x000fe4000f8810ff */
[----:B------:R-:W-:-:S04]  /*12b0*/  LOP3.LUT R9, R9, 0x40, RZ, 0xc0, !PT ;  /* 0x0000004009097812 */ /* 0x000fc800078ec0ff */
[----:B------:R-:W-:Y:S02]  /*12c0*/  IADD3 R12, P5, P6, R12, R32, R9 ;  /* 0x000000200c0c7210 */ /* 0x000fe40007ebe009 */
[----:B------:R-:W-:Y:S02]  /*12d0*/  IADD3.X R9, R13, R24, RZ, P2, P3 ;  /* 0x000000180d097210 */ /* 0x000fe400017e64ff */
[----:B------:R-:W-:Y:S01]  /*12e0*/  LEA.HI.X R10, R10, UR7, R11, 0x2, P4 ;  /* 0x000000070a0a7c11 */ /* 0x000fe2000a0f140b */
[----:B------:R-:W-:Y:S01]  /*12f0*/  IMAD.MOV.U32 R32, RZ, RZ, RZ ;  /* 0x000000ffff207224 */ /* 0x000fe200078e00ff */
[----:B------:R-:W-:Y:S01]  /*1300*/  SHF.R.S32.HI R24, RZ, 0x1f, R5 ;  /* 0x0000001fff187819 */ /* 0x000fe20000011405 */
[----:B------:R-:W-:Y:S01]  /*1310*/  IMAD.WIDE R8, R35, 0x4, R8 ;  /* 0x0000000423087825 */ /* 0x000fe200078e0208 */
[----:B------:R-:W-:Y:S01]  /*1320*/  IADD3.X R13, R13, R10, RZ, P5, P6 ;  /* 0x0000000a0d0d7210 */ /* 0x000fe20002fec4ff */
[----:B------:R-:W-:Y:S02]  /*1330*/  ULDC.64 UR6, c[0x0][0x248] ;  /* 0x0000920000067ab9 */ /* 0x000fe40000000a00 */
[----:B------:R-:W-:-:S02]  /*1340*/  IMAD.WIDE R10, R34, 0x4, R8 ;  /* 0x00000004220a7825 */ /* 0x000fc400078e0208 */
[----:B------:R-:W2:Y:S01]  /*1350*/  LDC.64 R8, c[0x0][0x238] ;  /* 0x00008e00ff087b82 */ /* 0x000ea20000000a00 */
[----:B------:R-:W-:Y:S01]  /*1360*/  LEA.HI R33, R24, R5, RZ, 0x5 ;  /* 0x0000000518217211 */ /* 0x000fe200078f28ff */
[----:B------:R-:W-:Y:S01]  /*1370*/  IMAD.WIDE R12, R35, 0x4, R12 ;  /* 0x00000004230c7825 */ /* 0x000fe200078e020c */
[----:B------:R3:W4:Y:S02]  /*1380*/  @!P1 LDG.E.EL R32, desc[UR4][R10.64] ;  /* 0x000000040a209981 */ /* 0x000724000c2e1900 */
[----:B0-----:R-:W-:-:S05]  /*1390*/  LOP3.LUT R36, R33, 0xffffffe0, RZ, 0xc0, !PT ;  /* 0xffffffe021247812 */ /* 0x001fca00078ec0ff */
[----:B------:R-:W-:Y:S02]  /*13a0*/  IMAD.IADD R35, R5, 0x1, -R36 ;  /* 0x0000000105237824 */ /* 0x000fe400078e0a24 */
[----:B------:R-:W-:Y:S01]  /*13b0*/  IMAD.WIDE R12, R34, 0x4, R12 ;  /* 0x00000004220c7825 */ /* 0x000fe200078e020c */
[----:B---3--:R-:W-:-:S03]  /*13c0*/  CS2R R10, SRZ ;  /* 0x00000000000a7805 */ /* 0x008fc6000001ff00 */
[----:B--2---:R-:W-:Y:S01]  /*13d0*/  IMAD.WIDE R34, R35, 0x4, R8 ;  /* 0x0000000423227825 */ /* 0x004fe200078e0208 */
[----:B------:R-:W-:-:S06]  /*13e0*/  CS2R R8, SRZ ;  /* 0x0000000000087805 */ /* 0x000fcc000001ff00 */
[----:B------:R-:W2:Y:S01]  /*13f0*/  @!P0 LDG.E.EL.128 R8, desc[UR4][R34.64] ;  /* 0x0000000422088981 */ /* 0x000ea2000c2e1d00 */
[----:B-----5:R-:W-:Y:S02]  /*1400*/  SEL R21, R21, RZ, !P0 ;  /* 0x000000ff15157207 */ /* 0x020fe40004000000 */
[----:B------:R-:W-:Y:S02]  /*1410*/  SEL R14, R14, RZ, !P0 ;  /* 0x000000ff0e0e7207 */ /* 0x000fe40004000000 */
[----:B----4-:R-:W-:Y:S02]  /*1420*/  SEL R20, R20, RZ, !P0 ;  /* 0x000000ff14147207 */ /* 0x010fe40004000000 */
[----:B------:R-:W-:Y:S01]  /*1430*/  SEL R15, R15, RZ, !P0 ;  /* 0x000000ff0f0f7207 */ /* 0x000fe20004000000 */
[----:B------:R-:W-:Y:S02]  /*1440*/  IMAD.MOV.U32 R33, RZ, RZ, RZ ;  /* 0x000000ffff217224 */ /* 0x000fe400078e00ff */
[----:B------:R-:W-:-:S02]  /*1450*/  FADD R14, -R21, R14 ;  /* 0x0000000e150e7221 */ /* 0x000fc40000000100 */
[----:B------:R-:W-:Y:S02]  /*1460*/  FADD R15, -R20, R15 ;  /* 0x0000000f140f7221 */ /* 0x000fe40000000100 */
[----:B------:R0:W3:Y:S02]  /*1470*/  @!P1 LDG.E.EL R33, desc[UR4][R12.64] ;  /* 0x000000040c219981 */ /* 0x0000e4000c2e1900 */
[----:B0-----:R-:W-:Y:S02]  /*1480*/  CS2R R12, SRZ ;  /* 0x00000000000c7805 */ /* 0x001fe4000001ff00 */
[----:B--2---:R-:W-:Y:S02]  /*1490*/  SEL R8, R8, RZ, !P0 ;  /* 0x000000ff08087207 */ /* 0x004fe40004000000 */
[----:B------:R-:W-:-:S03]  /*14a0*/  SEL R9, R9, RZ, !P0 ;  /* 0x000000ff09097207 */ /* 0x000fc60004000000 */
[----:B------:R-:W-:Y:S02]  /*14b0*/  FFMA R21, R14, R8, R21 ;  /* 0x000000080e157223 */ /* 0x000fe40000000015 */
[----:B------:R-:W-:Y:S01]  /*14c0*/  FFMA R20, R15, R9, R20 ;  /* 0x000000090f147223 */ /* 0x000fe20000000014 */
[----:B------:R-:W-:-:S06]  /*14d0*/  CS2R R14, SRZ ;  /* 0x00000000000e7805 */ /* 0x000fcc000001ff00 */
[----:B------:R0:W2:Y:S02]  /*14e0*/  @!P1 LDG.E.EL.128 R12, desc[UR4][R34.64] ;  /* 0x00000004220c9981 */ /* 0x0000a4000c2e1d00 */
[----:B0-----:R-:W0:Y:S01]  /*14f0*/  LDC.64 R34, c[0x0][0x240] ;  /* 0x00009000ff227b82 */ /* 0x001e220000000a00 */
[----:B------:R-:W-:Y:S02]  /*1500*/  SEL R8, R6, RZ, !P0 ;  /* 0x000000ff06087207 */ /* 0x000fe40004000000 */
[----:B------:R-:W-:Y:S02]  /*1510*/  SEL R6, R7, RZ, !P0 ;  /* 0x000000ff07067207 */ /* 0x000fe40004000000 */
[----:B------:R-:W-:Y:S02]  /*1520*/  SEL R29, R29, RZ, !P0 ;  /* 0x000000ff1d1d7207 */ /* 0x000fe40004000000 */
[----:B------:R-:W-:Y:S02]  /*1530*/  SEL R19, R19, RZ, !P1 ;  /* 0x000000ff13137207 */ /* 0x000fe40004800000 */
[----:B------:R-:W-:-:S02]  /*1540*/  SEL R18, R18, RZ, !P1 ;  /* 0x000000ff12127207 */ /* 0x000fc40004800000 */
[----:B------:R-:W-:Y:S02]  /*1550*/  SEL R30, R30, RZ, !P1 ;  /* 0x000000ff1e1e7207 */ /* 0x000fe40004800000 */
[----:B------:R-:W-:Y:S01]  /*1560*/  SEL R31, R31, RZ, !P1 ;  /* 0x000000ff1f1f7207 */ /* 0x000fe20004800000 */
[----:B------:R-:W-:Y:S01]  /*1570*/  FADD R29, -R6, R29 ;  /* 0x0000001d061d7221 */ /* 0x000fe20000000100 */
[----:B------:R-:W-:Y:S01]  /*1580*/  SEL R11, R11, RZ, !P0 ;  /* 0x000000ff0b0b7207 */ /* 0x000fe20004000000 */
[----:B------:R-:W-:Y:S02]  /*1590*/  FADD R30, -R19, R30 ;  /* 0x0000001e131e7221 */ /* 0x000fe40000000100 */
[----:B------:R-:W-:Y:S01]  /*15a0*/  FADD R31, -R18, R31 ;  /* 0x0000001f121f7221 */ /* 0x000fe20000000100 */
[----:B------:R-:W-:Y:S01]  /*15b0*/  SEL R9, R28, RZ, !P0 ;  /* 0x000000ff1c097207 */ /* 0x000fe20004000000 */
[----:B------:R-:W-:Y:S01]  /*15c0*/  FFMA R6, R29, R11, R6 ;  /* 0x0000000b1d067223 */ /* 0x000fe20000000006 */
[----:B------:R-:W-:-:S03]  /*15d0*/  SEL R10, R10, RZ, !P0 ;  /* 0x000000ff0a0a7207 */ /* 0x000fc60004000000 */
[----:B------:R-:W-:Y:S01]  /*15e0*/  FADD R7, -R8, R9 ;  /* 0x0000000908077221 */ /* 0x000fe20000000100 */
[----:B------:R-:W-:-:S03]  /*15f0*/  SEL R17, R17, RZ, !P1 ;  /* 0x000000ff11117207 */ /* 0x000fc60004800000 */
[----:B------:R-:W-:Y:S01]  /*1600*/  FFMA R7, R7, R10, R8 ;  /* 0x0000000a07077223 */ /* 0x000fe20000000008 */
[----:B------:R-:W-:Y:S02]  /*1610*/  CS2R R8, SRZ ;  /* 0x0000000000087805 */ /* 0x000fe4000001ff00 */
[----:B------:R-:W-:Y:S02]  /*1620*/  CS2R R10, SRZ ;  /* 0x00000000000a7805 */ /* 0x000fe4000001ff00 */
[----:B--2---:R-:W-:Y:S02]  /*1630*/  SEL R12, R12, RZ, !P1 ;  /* 0x000000ff0c0c7207 */ /* 0x004fe40004800000 */
[----:B------:R-:W-:-:S03]  /*1640*/  SEL R13, R13, RZ, !P1 ;  /* 0x000000ff0d0d7207 */ /* 0x000fc60004800000 */
[----:B------:R-:W-:Y:S02]  /*1650*/  FFMA R29, R30, R12, R19 ;  /* 0x0000000c1e1d7223 */ /* 0x000fe40000000013 */
[----:B------:R-:W-:Y:S01]  /*1660*/  FFMA R28, R31, R13, R18 ;  /* 0x0000000d1f1c7223 */ /* 0x000fe20000000012 */
[----:B-1----:R-:W-:-:S04]  /*1670*/  IMAD.WIDE R12, R23, 0x4, R38 ;  /* 0x00000004170c7825 */ /* 0x002fc800078e0226 */
[----:B------:R-:W-:Y:S01]  /*1680*/  IMAD.MOV.U32 R23, RZ, RZ, RZ ;  /* 0x000000ffff177224 */ /* 0x000fe200078e00ff */
[----:B------:R-:W-:Y:S01]  /*1690*/  SEL R32, R32, RZ, !P1 ;  /* 0x000000ff20207207 */ /* 0x000fe20004800000 */
[----:B0-----:R-:W-:Y:S01]  /*16a0*/  IMAD.WIDE R18, R2, 0x4, R34 ;  /* 0x0000000402127825 */ /* 0x001fe200078e0222 */
[----:B------:R-:W-:Y:S02]  /*16b0*/  SEL R16, R16, RZ, !P1 ;  /* 0x000000ff10107207 */ /* 0x000fe40004800000 */
[----:B------:R-:W-:Y:S02]  /*16c0*/  CS2R R30, SRZ ;  /* 0x00000000001e7805 */ /* 0x000fe4000001ff00 */
[----:B---3--:R-:W-:Y:S01]  /*16d0*/  SEL R33, R33, RZ, !P1 ;  /* 0x000000ff21217207 */ /* 0x008fe20004800000 */
[----:B------:R0:W2:Y:S04]  /*16e0*/  @!P0 LDG.E.128 R8, desc[UR4][R12.64] ;  /* 0x000000040c088981 */ /* 0x0000a8000c1e1d00 */
[----:B------:R-:W3:Y:S01]  /*16f0*/  @!P0 LDG.E.EL R23, desc[UR4][R18.64] ;  /* 0x0000000412178981 */ /* 0x000ee2000c2e1900 */
[----:B------:R-:W-:Y:S01]  /*1700*/  IMAD.MOV.U32 R2, RZ, RZ, RZ ;  /* 0x000000ffff027224 */ /* 0x000fe200078e00ff */
[----:B------:R-:W-:Y:S01]  /*1710*/  SEL R14, R14, RZ, !P1 ;  /* 0x000000ff0e0e7207 */ /* 0x000fe20004800000 */
[----:B------:R-:W-:Y:S01]  /*1720*/  FADD R32, -R17, R32 ;  /* 0x0000002011207221 */ /* 0x000fe20000000100 */
[----:B------:R-:W-:Y:S01]  /*1730*/  SEL R15, R15, RZ, !P1 ;  /* 0x000000ff0f0f7207 */ /* 0x000fe20004800000 */
[----:B------:R-:W4:Y:S01]  /*1740*/  @!P0 LDG.E.EL R31, desc[UR4][R18.64] ;  /* 0x00000004121f8981 */ /* 0x000f22000c2e1900 */
[----:B0-----:R-:W-:Y:S01]  /*1750*/  FADD R13, -R16, R33 ;  /* 0x00000021100d7221 */ /* 0x001fe20000000100 */
[----:B------:R-:W-:-:S02]  /*1760*/  FFMA R33, R32, R14, R17 ;  /* 0x0000000e20217223 */ /* 0x000fc40000000011 */
[----:B------:R-:W5:Y:S01]  /*1770*/  @!P0 LDG.E.EL R2, desc[UR4][R18.64] ;  /* 0x0000000412028981 */ /* 0x000f62000c2e1900 */
[----:B------:R-:W-:-:S03]  /*1780*/  FFMA R32, R13, R15, R16 ;  /* 0x0000000f0d207223 */ /* 0x000fc60000000010 */
[----:B------:R0:W4:Y:S01]  /*1790*/  @!P0 LDG.E.EL R30, desc[UR4][R18.64] ;  /* 0x00000004121e8981 */ /* 0x000122000c2e1900 */
[----:B------:R-:W-:Y:S01]  /*17a0*/  IMAD.WIDE R16, R3, 0x4, R34 ;  /* 0x0000000403107825 */ /* 0x000fe200078e0222 */
[----:B------:R-:W-:-:S03]  /*17b0*/  CS2R R34, SRZ ;  /* 0x0000000000227805 */ /* 0x000fc6000001ff00 */
[----:B------:R-:W-:Y:S02]  /*17c0*/  IMAD.MOV.U32 R36, RZ, RZ, RZ ;  /* 0x000000ffff247224 */ /* 0x000fe400078e00ff */
[----:B------:R-:W-:Y:S01]  /*17d0*/  IMAD.MOV.U32 R3, RZ, RZ, RZ ;  /* 0x000000ffff037224 */ /* 0x000fe200078e00ff */
[----:B------:R-:W4:Y:S01]  /*17e0*/  @!P1 LDG.E.EL R35, desc[UR4][R16.64] ;  /* 0x0000000410239981 */ /* 0x000f22000c2e1900 */
[CC--:B0-----:R-:W-:Y:S02]  /*17f0*/  LEA.HI R18, R24.reuse, R5.reuse, RZ, 0xa ;  /* 0x0000000518127211 */ /* 0x0c1fe400078f50ff */
[----:B------:R-:W-:Y:S01]  /*1800*/  LEA.HI R24, R24, R5, RZ, 0xf ;  /* 0x0000000518187211 */ /* 0x000fe200078f78ff */
[----:B------:R-:W4:Y:S01]  /*1810*/  @!P1 LDG.E.EL R36, desc[UR4][R16.64] ;  /* 0x0000000410249981 */ /* 0x000f22000c2e1900 */
[----:B------:R-:W-:Y:S02]  /*1820*/  LOP3.LUT R18, R18, 0xfffffc00, RZ, 0xc0, !PT ;  /* 0xfffffc0012127812 */ /* 0x000fe400078ec0ff */
[----:B------:R-:W-:Y:S01]  /*1830*/  SHF.R.S32.HI R24, RZ, 0xf, R24 ;  /* 0x0000000fff187819 */ /* 0x000fe20000011418 */
[----:B------:R-:W4:Y:S02]  /*1840*/  @!P1 LDG.E.EL R34, desc[UR4][R16.64] ;  /* 0x0000000410229981 */ /* 0x000f24000c2e1900 */
[----:B------:R-:W-:-:S02]  /*1850*/  IMAD.IADD R18, R5, 0x1, -R18 ;  /* 0x0000000105127824 */ /* 0x000fc400078e0a12 */
[----:B------:R0:W4:Y:S01]  /*1860*/  @!P1 LDG.E.EL R3, desc[UR4][R16.64] ;  /* 0x0000000410039981 */ /* 0x000122000c2e1900 */
[----:B------:R-:W-:Y:S01]  /*1870*/  IMAD.SHL.U32 R24, R24, 0x4000, RZ ;  /* 0x0000400018187824 */ /* 0x000fe200078e00ff */
[C---:B------:R-:W-:Y:S01]  /*1880*/  ISETP.GT.AND P2, PT, R4.reuse, 0xf, PT ;  /* 0x0000000f0400780c */ /* 0x040fe20003f44270 */
[----:B0-----:R-:W-:-:S03]  /*1890*/  IMAD.SHL.U32 R17, R4, 0x400, RZ ;  /* 0x0000040004117824 */ /* 0x001fc600078e00ff */
[--C-:B------:R-:W-:Y:S02]  /*18a0*/  SHF.R.S32.HI R4, RZ, 0x1f, R24.reuse ;  /* 0x0000001fff047819 */ /* 0x100fe40000011418 */
[----:B------:R-:W-:Y:S02]  /*18b0*/  LOP3.LUT R27, R27, 0xfffffc00, RZ, 0xc0, !PT ;  /* 0xfffffc001b1b7812 */ /* 0x000fe400078ec0ff */
[----:B------:R-:W-:Y:S02]  /*18c0*/  IADD3 R16, P3, P4, R17, R18, R24 ;  /* 0x0000001211107210 */ /* 0x000fe40007c7e018 */
[----:B------:R-:W-:Y:S02]  /*18d0*/  SHF.R.S32.HI R18, RZ, 0x1f, R18 ;  /* 0x0000001fff127819 */ /* 0x000fe40000011412 */
[----:B------:R-:W-:Y:S01]  /*18e0*/  SHF.R.S32.HI R17, RZ, 0x1f, R17 ;  /* 0x0000001fff117819 */ /* 0x000fe20000011411 */
[----:B------:R-:W-:-:S03]  /*18f0*/  IMAD.IADD R26, R26, 0x1, -R27 ;  /* 0x000000011a1a7824 */ /* 0x000fc600078e0a1b */
[----:B------:R-:W-:Y:S01]  /*1900*/  IADD3.X R17, R17, R18, R4, P3, P4 ;  /* 0x0000001211117210 */ /* 0x000fe20001fe8404 */
[----:B------:R-:W-:Y:S02]  /*1910*/  IMAD.SHL.U32 R4, R25, 0x4000, RZ ;  /* 0x0000400019047824 */ /* 0x000fe400078e00ff */
[----:B------:R-:W-:Y:S01]  /*1920*/  IMAD.SHL.U32 R19, R0, 0x400, RZ ;  /* 0x0000040000137824 */ /* 0x000fe200078e00ff */
[----:B------:R-:W-:Y:S02]  /*1930*/  CS2R R12, SRZ ;  /* 0x00000000000c7805 */ /* 0x000fe4000001ff00 */
[----:B------:R-:W-:Y:S02]  /*1940*/  CS2R R14, SRZ ;  /* 0x00000000000e7805 */ /* 0x000fe4000001ff00 */
[----:B------:R-:W-:Y:S01]  /*1950*/  SHF.R.S32.HI R18, RZ, 0x1f, R4 ;  /* 0x0000001fff127819 */ /* 0x000fe20000011404 */
[----:B------:R-:W-:Y:S01]  /*1960*/  IMAD.WIDE R38, R22, 0x4, R38 ;  /* 0x0000000416267825 */ /* 0x000fe200078e0226 */
[----:B------:R-:W-:-:S02]  /*1970*/  IADD3 R4, P3, P4, R19, R26, R4 ;  /* 0x0000001a13047210 */ /* 0x000fc40007c7e004 */
[----:B------:R-:W-:Y:S02]  /*1980*/  SHF.R.S32.HI R26, RZ, 0x1f, R26 ;  /* 0x0000001fff1a7819 */ /* 0x000fe4000001141a */
[----:B------:R-:W-:Y:S01]  /*1990*/  SHF.R.S32.HI R25, RZ, 0x1f, R19 ;  /* 0x0000001fff197819 */ /* 0x000fe20000011413 */
[----:B------:R0:W4:Y:S03]  /*19a0*/  @!P1 LDG.E.128 R12, desc[UR4][R38.64] ;  /* 0x00000004260c9981 */ /* 0x000126000c1e1d00 */
[----:B------:R-:W-:Y:S02]  /*19b0*/  IADD3.X R25, R25, R26, R18, P3, P4 ;  /* 0x0000001a19197210 */ /* 0x000fe40001fe8412 */
[----:B------:R-:W-:Y:S02]  /*19c0*/  CS2R R18, SRZ ;  /* 0x0000000000127805 */ /* 0x000fe4000001ff00 */
[----:B0-----:R-:W-:-:S04]  /*19d0*/  LEA R38, P3, R16, UR6, 0x2 ;  /* 0x0000000610267c11 */ /* 0x001fc8000f8610ff */
[----:B------:R-:W-:Y:S02]  /*19e0*/  LEA.HI.X R39, R16, UR7, R17, 0x2, P3 ;  /* 0x0000000710277c11 */ /* 0x000fe400098f1411 */
[----:B------:R-:W-:Y:S02]  /*19f0*/  CS2R R16, SRZ ;  /* 0x0000000000107805 */ /* 0x000fe4000001ff00 */
[----:B------:R-:W-:Y:S02]  /*1a00*/  ISETP.GT.AND P3, PT, R0, 0xf, PT ;  /* 0x0000000f0000780c */ /* 0x000fe40003f64270 */
[----:B------:R-:W-:Y:S02]  /*1a10*/  LEA R22, P4, R4, UR6, 0x2 ;  /* 0x0000000604167c11 */ /* 0x000fe4000f8810ff */
[----:B------:R-:W-:Y:S01]  /*1a20*/  CS2R R26, SRZ ;  /* 0x00000000001a7805 */ /* 0x000fe2000001ff00 */
[----:B------:R-:W4:Y:S01]  /*1a30*/  @P2 LDG.E.128 R16, desc[UR4][R38.64+-0x10000] ;  /* 0xff00000426102981 */ /* 0x000f22000c1e1d00 */
[----:B---3--:R-:W-:-:S02]  /*1a40*/  SEL R0, R23, RZ, !P0 ;  /* 0x000000ff17007207 */ /* 0x008fc40004000000 */
[----:B------:R-:W-:Y:S02]  /*1a50*/  LEA.HI.X R23, R4, UR7, R25, 0x2, P4 ;  /* 0x0000000704177c11 */ /* 0x000fe4000a0f1419 */
[----:B------:R-:W-:-:S06]  /*1a60*/  CS2R R24, SRZ ;  /* 0x0000000000187805 */ /* 0x000fcc000001ff00 */
[----:B------:R-:W3:Y:S01]  /*1a70*/  @P3 LDG.E.128 R24, desc[UR4][R22.64+-0x10000] ;  /* 0xff00000416183981 */ /* 0x000ee2000c1e1d00 */
[----:B--2---:R-:W-:-:S05]  /*1a80*/  SEL R8, R8, RZ, !P0 ;  /* 0x000000ff08087207 */ /* 0x004fca0004000000 */
[----:B------:R-:W-:-:S04]  /*1a90*/  FADD R21, -R8, R21 ;  /* 0x0000001508157221 */ /* 0x000fc80000000100 */
[----:B------:R-:W-:Y:S01]  /*1aa0*/  FFMA R0, R21, R0, R8 ;  /* 0x0000000015007223 */ /* 0x000fe20000000008 */
[----:B------:R-:W-:Y:S02]  /*1ab0*/  SEL R21, R9, RZ, !P0 ;  /* 0x000000ff09157207 */ /* 0x000fe40004000000 */
[----:B------:R-:W0:Y:S01]  /*1ac0*/  LDC.64 R8, c[0x0][0x250] ;  /* 0x00009400ff087b82 */ /* 0x000e220000000a00 */
[----:B-----5:R-:W-:Y:S02]  /*1ad0*/  SEL R4, R2, RZ, !P0 ;  /* 0x000000ff02047207 */ /* 0x020fe40004000000 */
[----:B------:R-:W-:Y:S01]  /*1ae0*/  FADD R2, -R21, R20 ;  /* 0x0000001415027221 */ /* 0x000fe20000000100 */
[----:B------:R-:W-:-:S03]  /*1af0*/  SEL R10, R10, RZ, !P0 ;  /* 0x000000ff0a0a7207 */ /* 0x000fc60004000000 */
[----:B------:R-:W-:Y:S01]  /*1b00*/  FFMA R2, R2, R4, R21 ;  /* 0x0000000402027223 */ /* 0x000fe20000000015 */
[----:B------:R-:W-:Y:S01]  /*1b10*/  SEL R21, R11, RZ, !P0 ;  /* 0x000000ff0b157207 */ /* 0x000fe20004000000 */
[----:B------:R-:W-:Y:S01]  /*1b20*/  FADD R7, -R10, R7 ;  /* 0x000000070a077221 */ /* 0x000fe20000000100 */
[----:B----4-:R-:W-:Y:S02]  /*1b30*/  SEL R11, R31, RZ, !P0 ;  /* 0x000000ff1f0b7207 */ /* 0x010fe40004000000 */
[----:B------:R-:W-:Y:S01]  /*1b40*/  SEL R30, R30, RZ, !P0 ;  /* 0x000000ff1e1e7207 */ /* 0x000fe20004000000 */
[----:B------:R-:W-:Y:S02]  /*1b50*/  FADD R6, -R21, R6 ;  /* 0x0000000615067221 */ /* 0x000fe40000000100 */
[----:B------:R-:W-:Y:S02]  /*1b60*/  FFMA R11, R7, R11, R10 ;  /* 0x0000000b070b7223 */ /* 0x000fe4000000000a */
[----:B------:R-:W-:Y:S01]  /*1b70*/  FFMA R10, R6, R30, R21 ;  /* 0x0000001e060a7223 */ /* 0x000fe20000000015 */
[----:B------:R-:W-:-:S02]  /*1b80*/  SEL R36, R36, RZ, !P1 ;  /* 0x000000ff24247207 */ /* 0x000fc40004800000 */
[----:B------:R-:W-:Y:S02]  /*1b90*/  SEL R35, R35, RZ, !P1 ;  /* 0x000000ff23237207 */ /* 0x000fe40004800000 */
[----:B------:R-:W-:Y:S01]  /*1ba0*/  SEL R34, R34, RZ, !P1 ;  /* 0x000000ff22227207 */ /* 0x000fe20004800000 */
[----:B0-----:R-:W-:Y:S01]  /*1bb0*/  IMAD.WIDE R8, R5, 0x4, R8 ;  /* 0x0000000405087825 */ /* 0x001fe200078e0208 */
[----:B------:R-:W-:Y:S02]  /*1bc0*/  SEL R12, R12, RZ, !P1 ;  /* 0x000000ff0c0c7207 */ /* 0x000fe40004800000 */
[----:B------:R-:W-:Y:S02]  /*1bd0*/  SEL R13, R13, RZ, !P1 ;  /* 0x000000ff0d0d7207 */ /* 0x000fe40004800000 */
[----:B------:R-:W-:Y:S02]  /*1be0*/  SEL R14, R14, RZ, !P1 ;  /* 0x000000ff0e0e7207 */ /* 0x000fe40004800000 */
[----:B------:R-:W-:Y:S01]  /*1bf0*/  SEL R15, R15, RZ, !P1 ;  /* 0x000000ff0f0f7207 */ /* 0x000fe20004800000 */
[----:B------:R-:W-:Y:S01]  /*1c00*/  FADD R29, -R12, R29 ;  /* 0x0000001d0c1d7221 */ /* 0x000fe20000000100 */
[----:B------:R-:W-:Y:S01]  /*1c10*/  FADD R28, -R13, R28 ;  /* 0x0000001c0d1c7221 */ /* 0x000fe20000000100 */
[----:B------:R-:W-:-:S02]  /*1c20*/  FADD R33, -R14, R33 ;  /* 0x000000210e217221 */ /* 0x000fc40000000100 */
[----:B------:R-:W-:Y:S01]  /*1c30*/  FADD R32, -R15, R32 ;  /* 0x000000200f207221 */ /* 0x000fe20000000100 */
[----:B------:R-:W-:Y:S01]  /*1c40*/  FFMA R4, R29, R36, R12 ;  /* 0x000000241d047223 */ /* 0x000fe2000000000c */
[----:B------:R-:W-:Y:S01]  /*1c50*/  FFMA R5, R28, R35, R13 ;  /* 0x000000231c057223 */ /* 0x000fe2000000000d */
[----:B------:R-:W-:Y:S01]  /*1c60*/  FFMA R6, R33, R34, R14 ;  /* 0x0000002221067223 */ /* 0x000fe2000000000e */
[----:B------:R-:W-:Y:S02]  /*1c70*/  SEL R21, R16, RZ, P2 ;  /* 0x000000ff10157207 */ /* 0x000fe40001000000 */
[----:B------:R-:W-:Y:S02]  /*1c80*/  SEL R16, R3, RZ, !P1 ;  /* 0x000000ff03107207 */ /* 0x000fe40004800000 */
[----:B------:R-:W-:Y:S02]  /*1c90*/  SEL R17, R17, RZ, P2 ;  /* 0x000000ff11117207 */ /* 0x000fe40001000000 */
[----:B------:R-:W-:-:S02]  /*1ca0*/  SEL R18, R18, RZ, P2 ;  /* 0x000000ff12127207 */ /* 0x000fc40001000000 */
[----:B------:R-:W-:Y:S01]  /*1cb0*/  SEL R19, R19, RZ, P2 ;  /* 0x000000ff13137207 */ /* 0x000fe20001000000 */
[----:B------:R-:W-:Y:S01]  /*1cc0*/  FFMA R7, R32, R16, R15 ;  /* 0x0000001020077223 */ /* 0x000fe2000000000f */
[----:B------:R-:W-:Y:S02]  /*1cd0*/  SEL R12, R0, R21, !P0 ;  /* 0x00000015000c7207 */ /* 0x000fe40004000000 */
[----:B------:R-:W-:Y:S02]  /*1ce0*/  SEL R13, R2, R17, !P0 ;  /* 0x00000011020d7207 */ /* 0x000fe40004000000 */
[----:B------:R-:W-:Y:S02]  /*1cf0*/  SEL R14, R11, R18, !P0 ;  /* 0x000000120b0e7207 */ /* 0x000fe40004000000 */
[----:B------:R-:W-:-:S05]  /*1d00*/  SEL R15, R10, R19, !P0 ;  /* 0x000000130a0f7207 */ /* 0x000fca0004000000 */
[----:B------:R-:W-:Y:S01]  /*1d10*/  STG.E.128 desc[UR4][R8.64], R12 ;  /* 0x0000000c08007986 */ /* 0x000fe2000c101d04 */
[----:B---3--:R-:W-:Y:S02]  /*1d20*/  @P1 SEL R4, R24, RZ, P3 ;  /* 0x000000ff18041207 */ /* 0x008fe40001800000 */
[----:B------:R-:W-:Y:S02]  /*1d30*/  @P1 SEL R5, R25, RZ, P3 ;  /* 0x000000ff19051207 */ /* 0x000fe40001800000 */
[----:B------:R-:W-:Y:S02]  /*1d40*/  @P1 SEL R6, R26, RZ, P3 ;  /* 0x000000ff1a061207 */ /* 0x000fe40001800000 */
[----:B------:R-:W-:-:S05]  /*1d50*/  @P1 SEL R7, R27, RZ, P3 ;  /* 0x000000ff1b071207 */ /* 0x000fca0001800000 */
[----:B------:R-:W-:Y:S01]  /*1d60*/  STG.E.128 desc[UR4][R8.64+0x800], R4 ;  /* 0x0008000408007986 */ /* 0x000fe2000c101d04 */
[----:B------:R-:W-:Y:S05]  /*1d70*/  EXIT ;  /* 0x000000000000794d */ /* 0x000fea0003800000 */
.L_x_0:
[----:B------:R-:W-:-:S00]  /*1d80*/  BRA `(.L_x_0) ;  /* 0xfffffffc00fc7947 */ /* 0x000fc0000383ffff */
[----:B------:R-:W-:-:S00]  /*1d90*/  NOP ;  /* 0x0000000000007918 */ /* 0x000fc00000000000 */
        /* <DEDUP_REMOVED lines=14> */
.L_x_1:


//--------------------- .nv.constant0.triton_poi_fused_cat_123 --------------------------
	.section	.nv.constant0.triton_poi_fused_cat_123,"a",@progbits
	.sectionflags	@""
	.align	4
.nv.constant0.triton_poi_fused_cat_123:
	.zero		604
